def attn_fwd(
    Q,
    K,
    V,
    Out,
    Lse,
    sm_scale,
    stride_qz,
    stride_qh,
    stride_qm,
    stride_qk,
    stride_kz,
    stride_kh,
    stride_kn,
    stride_kk,
    stride_vz,
    stride_vh,
    stride_vn,
    stride_vk,
    stride_oz,
    stride_oh,
    stride_om,
    stride_ok,
    seqlen_q,
    seqlen_k,
    BLOCK_M: tl.constexpr,
    BLOCK_N: tl.constexpr,
    HEAD_DIM: tl.constexpr,
    CAUSAL: tl.constexpr,
):
    start_m = tl.program_id(0)
    off_hz = tl.program_id(1)
    q_off = off_hz * stride_qh
    k_off = off_hz * stride_kh
    v_off = off_hz * stride_vh
    offs_m = start_m * BLOCK_M + tl.arange(0, BLOCK_M)
    offs_d = tl.arange(0, HEAD_DIM)
    offs_n = tl.arange(0, BLOCK_N)
    q_ptrs = Q + q_off + offs_m[:, None] * stride_qm + offs_d[None, :] * stride_qk
    k_ptrs = K + k_off + offs_d[:, None] * stride_kk + offs_n[None, :] * stride_kn
    v_ptrs = V + v_off + offs_n[:, None] * stride_vn + offs_d[None, :] * stride_vk
    m_i = tl.full([BLOCK_M], float("-inf"), dtype=tl.float32)
    l_i = tl.zeros([BLOCK_M], dtype=tl.float32) + 1.0
    acc = tl.zeros([BLOCK_M, HEAD_DIM], dtype=tl.float32)
    q = tl.load(q_ptrs)
    acc, l_i, m_i = _attn_fwd_inner(
        acc,
        l_i,
        m_i,
        q,
        k_ptrs,
        v_ptrs,
        sm_scale,
        stride_kn,
        stride_vn,
        start_m,
        seqlen_k,
        BLOCK_M,
        BLOCK_N,
        HEAD_DIM,
        CAUSAL,
    )
    acc = acc / l_i[:, None]
    lse = m_i + tl.math.log2(l_i) / 1.4426950408889634
    o_ptrs = (
        Out
        + off_hz * stride_oh
        + offs_m[:, None] * stride_om
        + offs_d[None, :] * stride_ok
    )
    tl.store(o_ptrs, acc.to(Out.dtype.element_ty))
    tl.store(Lse + off_hz * seqlen_q + offs_m, lse)

# config = {"BLOCK_M": 32, "BLOCK_N": 32, "HEAD_DIM": 256, "arch": "sm_90", "causal": true, "dtype": "bf16", "num_stages": 2, "num_warps": 4}
# arch = sm_90


// ===== COMPILED SASS (sm_90a) =====

	.target	sm_90a

	.elftype	@"ET_EXEC"


//--------------------- .note.nv.tkinfo           --------------------------
	.section	.note.nv.tkinfo,"",@"SHT_NOTE"
	.sectionflags	@"SHF_NOTE_NV_TKINFO"
	.tkinfo
        /*0018*/ 	.word	0x00000002
        /*0030*/ 	.string	""
        /*0030*/ 	.string	"ptxas"
        /*0030*/ 	.string	"Cuda compilation tools, release 13.0, V13.0.88"
        /*0030*/ 	.string	"Build cuda_13.0.r13.0/compiler.36424714_0"
        /*0030*/ 	.string	"-v  -suppress-debug-info  -lineinfo  -arch sm_90a "



//--------------------- .note.nv.cuinfo           --------------------------
	.section	.note.nv.cuinfo,"",@"SHT_NOTE"
	.sectionflags	@"SHF_NOTE_NV_CUINFO"
        /*0018*/ 	.short	0x0002
        /*001a*/ 	.short	0x005a
        /*001c*/ 	.short	0x0082
	.zero		2


//--------------------- .nv.info                  --------------------------
	.section	.nv.info,"",@"SHT_CUDA_INFO"
	.align	4


	//----- nvinfo : EIATTR_REGCOUNT
	.align		4
        /*0000*/ 	.byte	0x04, 0x2f
        /*0002*/ 	.short	(.L_2 - .L_1)
	.align		4
.L_1:
        /*0004*/ 	.word	index@(attn_fwd)
        /*0008*/ 	.word	0x000000ff


	//----- nvinfo : EIATTR_FRAME_SIZE
	.align		4
.L_2:
        /*000c*/ 	.byte	0x04, 0x11
        /*000e*/ 	.short	(.L_4 - .L_3)
	.align		4
.L_3:
        /*0010*/ 	.word	index@(attn_fwd)
        /*0014*/ 	.word	0x00000278


	//----- nvinfo : EIATTR_MIN_STACK_SIZE
	.align		4
.L_4:
        /*0018*/ 	.byte	0x04, 0x12
        /*001a*/ 	.short	(.L_6 - .L_5)
	.align		4
.L_5:
        /*001c*/ 	.word	index@(attn_fwd)
        /*0020*/ 	.word	0x00000278
.L_6:


//--------------------- .nv.compat                --------------------------
	.section	.nv.compat,"",@"SHT_CUDA_COMPAT_INFO"
	.align	4
        /*0000*/ 	.byte	0x02, 0x09, 0x01, 0x00, 0x02, 0x02, 0x01, 0x00, 0x02, 0x05, 0x05, 0x00, 0x03, 0x07, 0x01, 0x01
        /*0010*/ 	.byte	0x02, 0x03, 0x00, 0x00, 0x02, 0x06, 0x01, 0x00, 0x04, 0x0b, 0x08, 0x00, 0x00, 0x00, 0x00, 0x00
        /*0020*/ 	.byte	0x00, 0x00, 0x00, 0x00


//--------------------- .nv.info.attn_fwd         --------------------------
	.section	.nv.info.attn_fwd,"",@"SHT_CUDA_INFO"
	.sectionflags	@""
	.align	4


	//----- nvinfo : EIATTR_CUDA_API_VERSION
	.align		4
        /*0000*/ 	.byte	0x04, 0x37
        /*0002*/ 	.short	(.L_8 - .L_7)
.L_7:
        /*0004*/ 	.word	0x00000082


	//----- nvinfo : EIATTR_KPARAM_INFO
	.align		4
.L_8:
        /*0008*/ 	.byte	0x04, 0x17
        /*000a*/ 	.short	(.L_10 - .L_9)
.L_9:
        /*000c*/ 	.word	0x00000000
        /*0010*/ 	.short	0x0019
        /*0012*/ 	.short	0x0080
        /*0014*/ 	.byte	0x00, 0xf4, 0x21, 0x00


	//----- nvinfo : EIATTR_KPARAM_INFO
	.align		4
.L_10:
        /*0018*/ 	.byte	0x04, 0x17
        /*001a*/ 	.short	(.L_12 - .L_11)
.L_11:
        /*001c*/ 	.word	0x00000000
        /*0020*/ 	.short	0x0018
        /*0022*/ 	.short	0x0078
        /*0024*/ 	.byte	0x00, 0xf4, 0x21, 0x00


	//----- nvinfo : EIATTR_KPARAM_INFO
	.align		4
.L_12:
        /*0028*/ 	.byte	0x04, 0x17
        /*002a*/ 	.short	(.L_14 - .L_13)
.L_13:
        /*002c*/ 	.word	0x00000000
        /*0030*/ 	.short	0x0017
        /*0032*/ 	.short	0x0070
        /*0034*/ 	.byte	0x00, 0xf0, 0x11, 0x00


	//----- nvinfo : EIATTR_KPARAM_INFO
	.align		4
.L_14:
        /*0038*/ 	.byte	0x04, 0x17
        /*003a*/ 	.short	(.L_16 - .L_15)
.L_15:
        /*003c*/ 	.word	0x00000000
        /*0040*/ 	.short	0x0016
        /*0042*/ 	.short	0x006c
        /*0044*/ 	.byte	0x00, 0xf0, 0x11, 0x00


	//----- nvinfo : EIATTR_KPARAM_INFO
	.align		4
.L_16:
        /*0048*/ 	.byte	0x04, 0x17
        /*004a*/ 	.short	(.L_18 - .L_17)
.L_17:
        /*004c*/ 	.word	0x00000000
        /*0050*/ 	.short	0x0015
        /*0052*/ 	.short	0x0068
        /*0054*/ 	.byte	0x00, 0xf0, 0x11, 0x00


	//----- nvinfo : EIATTR_KPARAM_INFO
	.align		4
.L_18:
        /*0058*/ 	.byte	0x04, 0x17
        /*005a*/ 	.short	(.L_20 - .L_19)
.L_19:
        /*005c*/ 	.word	0x00000000
        /*0060*/ 	.short	0x0014
        /*0062*/ 	.short	0x0064
        /*0064*/ 	.byte	0x00, 0xf0, 0x11, 0x00


	//----- nvinfo : EIATTR_KPARAM_INFO
	.align		4
.L_20:
        /*0068*/ 	.byte	0x04, 0x17
        /*006a*/ 	.short	(.L_22 - .L_21)
.L_21:
        /*006c*/ 	.word	0x00000000
        /*0070*/ 	.short	0x0013
        /*0072*/ 	.short	0x0060
        /*0074*/ 	.byte	0x00, 0xf0, 0x11, 0x00


	//----- nvinfo : EIATTR_KPARAM_INFO
	.align		4
.L_22:
        /*0078*/ 	.byte	0x04, 0x17
        /*007a*/ 	.short	(.L_24 - .L_23)
.L_23:
        /*007c*/ 	.word	0x00000000
        /*0080*/ 	.short	0x0012
        /*0082*/ 	.short	0x005c
        /*0084*/ 	.byte	0x00, 0xf0, 0x11, 0x00


	//----- nvinfo : EIATTR_KPARAM_INFO
	.align		4
.L_24:
        /*0088*/ 	.byte	0x04, 0x17
        /*008a*/ 	.short	(.L_26 - .L_25)
.L_25:
        /*008c*/ 	.word	0x00000000
        /*0090*/ 	.short	0x0011
        /*0092*/ 	.short	0x0058
        /*0094*/ 	.byte	0x00, 0xf0, 0x11, 0x00


	//----- nvinfo : EIATTR_KPARAM_INFO
	.align		4
.L_26:
        /*0098*/ 	.byte	0x04, 0x17
        /*009a*/ 	.short	(.L_28 - .L_27)
.L_27:
        /*009c*/ 	.word	0x00000000
        /*00a0*/ 	.short	0x0010
        /*00a2*/ 	.short	0x0054
        /*00a4*/ 	.byte	0x00, 0xf0, 0x11, 0x00


	//----- nvinfo : EIATTR_KPARAM_INFO
	.align		4
.L_28:
        /*00a8*/ 	.byte	0x04, 0x17
        /*00aa*/ 	.short	(.L_30 - .L_29)
.L_29:
        /*00ac*/ 	.word	0x00000000
        /*00b0*/ 	.short	0x000f
        /*00b2*/ 	.short	0x0050
        /*00b4*/ 	.byte	0x00, 0xf0, 0x11, 0x00


	//----- nvinfo : EIATTR_KPARAM_INFO
	.align		4
.L_30:
        /*00b8*/ 	.byte	0x04, 0x17
        /*00ba*/ 	.short	(.L_32 - .L_31)
.L_31:
        /*00bc*/ 	.word	0x00000000
        /*00c0*/ 	.short	0x000e
        /*00c2*/ 	.short	0x004c
        /*00c4*/ 	.byte	0x00, 0xf0, 0x11, 0x00


	//----- nvinfo : EIATTR_KPARAM_INFO
	.align		4
.L_32:
        /*00c8*/ 	.byte	0x04, 0x17
        /*00ca*/ 	.short	(.L_34 - .L_33)
.L_33:
        /*00cc*/ 	.word	0x00000000
        /*00d0*/ 	.short	0x000d
        /*00d2*/ 	.short	0x0048
        /*00d4*/ 	.byte	0x00, 0xf0, 0x11, 0x00


	//----- nvinfo : EIATTR_KPARAM_INFO
	.align		4
.L_34:
        /*00d8*/ 	.byte	0x04, 0x17
        /*00da*/ 	.short	(.L_36 - .L_35)
.L_35:
        /*00dc*/ 	.word	0x00000000
        /*00e0*/ 	.short	0x000c
        /*00e2*/ 	.short	0x0044
        /*00e4*/ 	.byte	0x00, 0xf0, 0x11, 0x00


	//----- nvinfo : EIATTR_KPARAM_INFO
	.align		4
.L_36:
        /*00e8*/ 	.byte	0x04, 0x17
        /*00ea*/ 	.short	(.L_38 - .L_37)
.L_37:
        /*00ec*/ 	.word	0x00000000
        /*00f0*/ 	.short	0x000b
        /*00f2*/ 	.short	0x0040
        /*00f4*/ 	.byte	0x00, 0xf0, 0x11, 0x00


	//----- nvinfo : EIATTR_KPARAM_INFO
	.align		4
.L_38:
        /*00f8*/ 	.byte	0x04, 0x17
        /*00fa*/ 	.short	(.L_40 - .L_39)
.L_39:
        /*00fc*/ 	.word	0x00000000
        /*0100*/ 	.short	0x000a
        /*0102*/ 	.short	0x003c
        /*0104*/ 	.byte	0x00, 0xf0, 0x11, 0x00


	//----- nvinfo : EIATTR_KPARAM_INFO
	.align		4
.L_40:
        /*0108*/ 	.byte	0x04, 0x17
        /*010a*/ 	.short	(.L_42 - .L_41)
.L_41:
        /*010c*/ 	.word	0x00000000
        /*0110*/ 	.short	0x0009
        /*0112*/ 	.short	0x0038
        /*0114*/ 	.byte	0x00, 0xf0, 0x11, 0x00


	//----- nvinfo : EIATTR_KPARAM_INFO
	.align		4
.L_42:
        /*0118*/ 	.byte	0x04, 0x17
        /*011a*/ 	.short	(.L_44 - .L_43)
.L_43:
        /*011c*/ 	.word	0x00000000
        /*0120*/ 	.short	0x0008
        /*0122*/ 	.short	0x0034
        /*0124*/ 	.byte	0x00, 0xf0, 0x11, 0x00


	//----- nvinfo : EIATTR_KPARAM_INFO
	.align		4
.L_44:
        /*0128*/ 	.byte	0x04, 0x17
        /*012a*/ 	.short	(.L_46 - .L_45)
.L_45:
        /*012c*/ 	.word	0x00000000
        /*0130*/ 	.short	0x0007
        /*0132*/ 	.short	0x0030
        /*0134*/ 	.byte	0x00, 0xf0, 0x11, 0x00


	//----- nvinfo : EIATTR_KPARAM_INFO
	.align		4
.L_46:
        /*0138*/ 	.byte	0x04, 0x17
        /*013a*/ 	.short	(.L_48 - .L_47)
.L_47:
        /*013c*/ 	.word	0x00000000
        /*0140*/ 	.short	0x0006
        /*0142*/ 	.short	0x002c
        /*0144*/ 	.byte	0x00, 0xf0, 0x11, 0x00


	//----- nvinfo : EIATTR_KPARAM_INFO
	.align		4
.L_48:
        /*0148*/ 	.byte	0x04, 0x17
        /*014a*/ 	.short	(.L_50 - .L_49)
.L_49:
        /*014c*/ 	.word	0x00000000
        /*0150*/ 	.short	0x0005
        /*0152*/ 	.short	0x0028
        /*0154*/ 	.byte	0x00, 0xf0, 0x11, 0x00


	//----- nvinfo : EIATTR_KPARAM_INFO
	.align		4
.L_50:
        /*0158*/ 	.byte	0x04, 0x17
        /*015a*/ 	.short	(.L_52 - .L_51)
.L_51:
        /*015c*/ 	.word	0x00000000
        /*0160*/ 	.short	0x0004
        /*0162*/ 	.short	0x0020
        /*0164*/ 	.byte	0x00, 0xf4, 0x21, 0x00


	//----- nvinfo : EIATTR_KPARAM_INFO
	.align		4
.L_52:
        /*0168*/ 	.byte	0x04, 0x17
        /*016a*/ 	.short	(.L_54 - .L_53)
.L_53:
        /*016c*/ 	.word	0x00000000
        /*0170*/ 	.short	0x0003
        /*0172*/ 	.short	0x0018
        /*0174*/ 	.byte	0x00, 0xf4, 0x21, 0x00


	//----- nvinfo : EIATTR_KPARAM_INFO
	.align		4
.L_54:
        /*0178*/ 	.byte	0x04, 0x17
        /*017a*/ 	.short	(.L_56 - .L_55)
.L_55:
        /*017c*/ 	.word	0x00000000
        /*0180*/ 	.short	0x0002
        /*0182*/ 	.short	0x0010
        /*0184*/ 	.byte	0x00, 0xf4, 0x21, 0x00


	//----- nvinfo : EIATTR_KPARAM_INFO
	.align		4
.L_56:
        /*0188*/ 	.byte	0x04, 0x17
        /*018a*/ 	.short	(.L_58 - .L_57)
.L_57:
        /*018c*/ 	.word	0x00000000
        /*0190*/ 	.short	0x0001
        /*0192*/ 	.short	0x0008
        /*0194*/ 	.byte	0x00, 0xf4, 0x21, 0x00


	//----- nvinfo : EIATTR_KPARAM_INFO
	.align		4
.L_58:
        /*0198*/ 	.byte	0x04, 0x17
        /*019a*/ 	.short	(.L_60 - .L_59)
.L_59:
        /*019c*/ 	.word	0x00000000
        /*01a0*/ 	.short	0x0000
        /*01a2*/ 	.short	0x0000
        /*01a4*/ 	.byte	0x00, 0xf4, 0x21, 0x00


	//----- nvinfo : EIATTR_SPARSE_MMA_MASK
	.align		4
.L_60:
        /*01a8*/ 	.byte	0x03, 0x50
        /*01aa*/ 	.short	0x0000


	//----- nvinfo : EIATTR_MAXREG_COUNT
	.align		4
        /*01ac*/ 	.byte	0x03, 0x1b
        /*01ae*/ 	.short	0x00ff


	//----- nvinfo : EIATTR_NUM_BARRIERS
	.align		4
        /*01b0*/ 	.byte	0x02, 0x4c
        /*01b2*/ 	.byte	0x01
	.zero		1


	//----- nvinfo : EIATTR_ANNOTATIONS
	.align		4
        /*01b4*/ 	.byte	0x04, 0x55
        /*01b6*/ 	.short	(.L_62 - .L_61)


	//   ....[0]....
.L_61:
        /*01b8*/ 	.word	0x00000001
        /*01bc*/ 	.byte	0x20, 0x1e, 0x00, 0x00, 0x01, 0x00, 0x00, 0x00, 0x60, 0x1e, 0x00, 0x00, 0x01, 0x00, 0x00, 0x00
        /* <DEDUP_REMOVED lines=77> */
        /*069c*/ 	.byte	0xc0, 0x56, 0x00, 0x00, 0x01, 0x00, 0x00, 0x00, 0xf0, 0x56, 0x00, 0x00


	//----- nvinfo : EIATTR_MERCURY_ISA_VERSION
	.align		4
.L_62:
        /*06a8*/ 	.byte	0x03, 0x5f
        /*06aa*/ 	.short	0x0101


	//----- nvinfo : EIATTR_COOP_GROUP_MASK_REGIDS
	.align		4
        /*06ac*/ 	.byte	0x04, 0x29
        /*06ae*/ 	.short	(.L_64 - .L_63)


	//   ....[0]....
.L_63:
        /*06b0*/ 	.word	0xffffffff


	//   ....[1]....
        /*06b4*/ 	.word	0xffffffff


	//   ....[2]....
        /*06b8*/ 	.word	0xffffffff


	//   ....[3]....
        /*06bc*/ 	.word	0xffffffff


	//   ....[4]....
        /*06c0*/ 	.word	0xffffffff


	//   ....[5]....
        /*06c4*/ 	.word	0xffffffff


	//   ....[6]....
        /*06c8*/ 	.word	0xffffffff


	//   ....[7]....
        /*06cc*/ 	.word	0xffffffff


	//   ....[8]....
        /*06d0*/ 	.word	0xffffffff


	//   ....[9]....
        /*06d4*/ 	.word	0xffffffff


	//   ....[10]....
        /*06d8*/ 	.word	0xffffffff


	//   ....[11]....
        /*06dc*/ 	.word	0xffffffff


	//   ....[12]....
        /*06e0*/ 	.word	0xffffffff


	//   ....[13]....
        /*06e4*/ 	.word	0xffffffff


	//   ....[14]....
        /*06e8*/ 	.word	0xffffffff


	//   ....[15]....
        /*06ec*/ 	.word	0xffffffff


	//   ....[16]....
        /*06f0*/ 	.word	0xffffffff


	//   ....[17]....
        /*06f4*/ 	.word	0xffffffff


	//   ....[18]....
        /*06f8*/ 	.word	0xffffffff


	//   ....[19]....
        /*06fc*/ 	.word	0xffffffff


	//----- nvinfo : EIATTR_COOP_GROUP_INSTR_OFFSETS
	.align		4
.L_64:
        /*0700*/ 	.byte	0x04, 0x28
        /*0702*/ 	.short	(.L_66 - .L_65)


	//   ....[0]....
.L_65:
        /*0704*/ 	.word	0x00004e80


	//   ....[1]....
        /*0708*/ 	.word	0x00004ec0


	//   ....[2]....
        /*070c*/ 	.word	0x00004ef0


	//   ....[3]....
        /*0710*/ 	.word	0x00004f00


	//   ....[4]....
        /*0714*/ 	.word	0x00004f20


	//   ....[5]....
        /*0718*/ 	.word	0x00004f40


	//   ....[6]....
        /*071c*/ 	.word	0x00004f70


	//   ....[7]....
        /*0720*/ 	.word	0x00004f80


	//   ....[8]....
        /*0724*/ 	.word	0x00005170


	//   ....[9]....
        /*0728*/ 	.word	0x00005190


	//   ....[10]....
        /*072c*/ 	.word	0x00005410


	//   ....[11]....
        /*0730*/ 	.word	0x00005420


	//   ....[12]....
        /*0734*/ 	.word	0x00005440


	//   ....[13]....
        /*0738*/ 	.word	0x00005450


	//   ....[14]....
        /*073c*/ 	.word	0x000054a0


	//   ....[15]....
        /*0740*/ 	.word	0x000054b0


	//   ....[16]....
        /*0744*/ 	.word	0x000054c0


	//   ....[17]....
        /*0748*/ 	.word	0x000054d0


	//   ....[18]....
        /*074c*/ 	.word	0x00005580


	//   ....[19]....
        /*0750*/ 	.word	0x000055d0


	//----- nvinfo : EIATTR_EXIT_INSTR_OFFSETS
	.align		4
.L_66:
        /*0754*/ 	.byte	0x04, 0x1c
        /*0756*/ 	.short	(.L_68 - .L_67)


	//   ....[0]....
.L_67:
        /*0758*/ 	.word	0x00009b50


	//   ....[1]....
        /*075c*/ 	.word	0x00009b80


	//----- nvinfo : EIATTR_REQNTID
	.align		4
.L_68:
        /*0760*/ 	.byte	0x04, 0x10
        /*0762*/ 	.short	(.L_70 - .L_69)
.L_69:
        /*0764*/ 	.word	0x00000080
        /*0768*/ 	.word	0x00000001
        /*076c*/ 	.word	0x00000001


	//----- nvinfo : EIATTR_CBANK_PARAM_SIZE
	.align		4
.L_70:
        /*0770*/ 	.byte	0x03, 0x19
        /*0772*/ 	.short	0x0088


	//----- nvinfo : EIATTR_PARAM_CBANK
	.align		4
        /*0774*/ 	.byte	0x04, 0x0a
        /*0776*/ 	.short	(.L_72 - .L_71)
	.align		4
.L_71:
        /*0778*/ 	.word	index@(.nv.constant0.attn_fwd)
        /*077c*/ 	.short	0x0210
        /*077e*/ 	.short	0x0088


	//----- nvinfo : EIATTR_SW_WAR
	.align		4
.L_72:
        /*0780*/ 	.byte	0x04, 0x36
        /*0782*/ 	.short	(.L_74 - .L_73)
.L_73:
        /*0784*/ 	.word	0x00000008
.L_74:


//--------------------- .nv.callgraph             --------------------------
	.section	.nv.callgraph,"",@"SHT_CUDA_CALLGRAPH"
	.align	4
	.sectionentsize	8
	.align		4
        /*0000*/ 	.word	0x00000000
	.align		4
        /*0004*/ 	.word	0xffffffff
	.align		4
        /*0008*/ 	.word	0x00000000
	.align		4
        /*000c*/ 	.word	0xfffffffe
	.align		4
        /*0010*/ 	.word	0x00000000
	.align		4
        /*0014*/ 	.word	0xfffffffd
	.align		4
        /*0018*/ 	.word	0x00000000
	.align		4
        /*001c*/ 	.word	0xfffffffc


//--------------------- .nv.constant4             --------------------------
	.section	.nv.constant4,"a",@progbits
	.align	8
	.align		8
.nv.constant4:
        /*0000*/ 	.dword	_$_str


//--------------------- .text.attn_fwd            --------------------------
	.section	.text.attn_fwd,"ax",@progbits
	.align	128
        .global         attn_fwd
        .type           attn_fwd,@function
        .size           attn_fwd,(.L_x_3 - attn_fwd)
        .other          attn_fwd,@"STO_CUDA_ENTRY STV_DEFAULT"
attn_fwd:
.text.attn_fwd:
[----:B------:R-:W0:Y:S01]  /*0000*/  LDC R1, c[0x0][0x28] ;  /* 0x00000a00ff017b82 */ /* 0x000e220000000800 */
[----:B------:R-:W1:Y:S07]  /*0010*/  S2R R193, SR_CTAID.X ;  /* 0x0000000000c17919 */ /* 0x000e6e0000002500 */
[----:B------:R-:W2:Y:S01]  /*0020*/  S2UR UR7, SR_CTAID.Y ;  /* 0x00000000000779c3 */ /* 0x000ea20000002600 */
[----:B------:R-:W-:Y:S01]  /*0030*/  ULDC.64 UR4, c[0x0][0x240] ;  /* 0x0000900000047ab9 */ /* 0x000fe20000000a00 */
[----:B------:R-:W-:Y:S01]  /*0040*/  ULDC.64 UR12, c[0x0][0x208] ;  /* 0x00008200000c7ab9 */ /* 0x000fe20000000a00 */
[----:B------:R-:W3:Y:S01]  /*0050*/  S2R R0, SR_TID.X ;  /* 0x0000000000007919 */ /* 0x000ee20000002100 */
[----:B0-----:R-:W-:-:S04]  /*0060*/  VIADD R1, R1, 0xfffffd88 ;  /* 0xfffffd8801017836 */ /* 0x001fc80000000000 */
[----:B------:R-:W0:Y:S08]  /*0070*/  LDC R7, c[0x0][0x248] ;  /* 0x00009200ff077b82 */ /* 0x000e300000000800 */
[----:B------:R-:W4:Y:S01]  /*0080*/  LDC.64 R10, c[0x0][0x210] ;  /* 0x00008400ff0a7b82 */ /* 0x000f220000000a00 */
[----:B--2---:R-:W-:-:S04]  /*0090*/  UIMAD UR4, UR7, UR4, URZ ;  /* 0x00000004070472a4 */ /* 0x004fc8000f8e023f */
[----:B------:R-:W-:Y:S01]  /*00a0*/  USHF.L.U32 UR6, UR4, 0x1, URZ ;  /* 0x0000000104067899 */ /* 0x000fe2000800063f */
[----:B-1----:R-:W-:Y:S01]  /*00b0*/  IMAD.SHL.U32 R193, R193, 0x20, RZ ;  /* 0x00000020c1c17824 */ /* 0x002fe200078e00ff */
[----:B---3--:R-:W-:-:S04]  /*00c0*/  SHF.R.U32.HI R8, RZ, 0x5, R0 ;  /* 0x00000005ff087819 */ /* 0x008fc80000011600 */
[----:B------:R-:W-:Y:S02]  /*00d0*/  LOP3.LUT R2, R193, 0x1f, R0, 0xf8, !PT ;  /* 0x0000001fc1027812 */ /* 0x000fe400078ef800 */
[----:B------:R-:W-:-:S03]  /*00e0*/  SGXT.U32 R8, R8, 0x2 ;  /* 0x000000020808781a */ /* 0x000fc60000000000 */
[----:B------:R-:W-:Y:S01]  /*00f0*/  IMAD R2, R2, UR5, RZ ;  /* 0x0000000502027c24 */ /* 0x000fe2000f8e02ff */
[----:B------:R-:W-:Y:S01]  /*0100*/  UIMAD.WIDE UR4, UR4, 0x2, URZ ;  /* 0x00000002040478a5 */ /* 0x000fe2000f8e023f */
[----:B0-----:R-:W-:-:S03]  /*0110*/  IMAD R4, R8, R7, RZ ;  /* 0x0000000708047224 */ /* 0x001fc600078e02ff */
[C---:B------:R-:W-:Y:S01]  /*0120*/  SHF.L.U32 R3, R2.reuse, 0x1, RZ ;  /* 0x0000000102037819 */ /* 0x040fe200000006ff */
[----:B------:R-:W-:Y:S02]  /*0130*/  IMAD R6, R7, 0x4, R4 ;  /* 0x0000000407067824 */ /* 0x000fe400078e0204 */
[----:B------:R-:W-:Y:S01]  /*0140*/  IMAD.HI R2, R2, 0x2, RZ ;  /* 0x0000000202027827 */ /* 0x000fe200078e02ff */
[----:B----4-:R-:W-:-:S03]  /*0150*/  IADD3 R3, P0, P1, R3, UR6, R10 ;  /* 0x0000000603037c10 */ /* 0x010fc6000f91e00a */
[C---:B------:R-:W-:Y:S01]  /*0160*/  IMAD R16, R7.reuse, 0x4, R6 ;  /* 0x0000000407107824 */ /* 0x040fe200078e0206 */
[----:B------:R-:W-:Y:S02]  /*0170*/  IADD3.X R2, R2, UR5, R11, P0, P1 ;  /* 0x0000000502027c10 */ /* 0x000fe400087e240b */
[CC--:B------:R-:W-:Y:S02]  /*0180*/  LEA R10, P0, R4.reuse, R3.reuse, 0x1 ;  /* 0x00000003040a7211 */ /* 0x0c0fe400078008ff */
[C---:B------:R-:W-:Y:S02]  /*0190*/  LEA R18, R7.reuse, R16, 0x2 ;  /* 0x0000001007127211 */ /* 0x040fe400078e10ff */
[-C--:B------:R-:W-:Y:S02]  /*01a0*/  LEA.HI.X.SX32 R11, R4, R2.reuse, 0x1, P0 ;  /* 0x00000002040b7211 */ /* 0x080fe400000f0eff */
[-C--:B------:R-:W-:Y:S01]  /*01b0*/  LEA R14, P1, R16, R3.reuse, 0x1 ;  /* 0x00000003100e7211 */ /* 0x080fe200078208ff */
[C---:B------:R-:W-:Y:S01]  /*01c0*/  IMAD R20, R7.reuse, 0x4, R18 ;  /* 0x0000000407147824 */ /* 0x040fe200078e0212 */
[----:B------:R-:W-:Y:S01]  /*01d0*/  LEA R12, P0, R6, R3, 0x1 ;  /* 0x00000003060c7211 */ /* 0x000fe200078008ff */
[----:B------:R0:W2:Y:S01]  /*01e0*/  LDG.E.U16 R4, desc[UR12][R10.64] ;  /* 0x0000000c0a047981 */ /* 0x0000a2000c1e1500 */
[-C--:B------:R-:W-:Y:S01]  /*01f0*/  LEA.HI.X.SX32 R15, R16, R2.reuse, 0x1, P1 ;  /* 0x00000002100f7211 */ /* 0x080fe200008f0eff */
[----:B------:R-:W-:Y:S01]  /*0200*/  IMAD R22, R7, 0x4, R20 ;  /* 0x0000000407167824 */ /* 0x000fe200078e0214 */
[----:B------:R-:W-:-:S02]  /*0210*/  LEA.HI.X.SX32 R13, R6, R2, 0x1, P0 ;  /* 0x00000002060d7211 */ /* 0x000fc400000f0eff */
[CC--:B------:R-:W-:Y:S01]  /*0220*/  LEA R16, P0, R18.reuse, R3.reuse, 0x1 ;  /* 0x0000000312107211 */ /* 0x0c0fe200078008ff */
[----:B------:R1:W3:Y:S01]  /*0230*/  LDG.E.U16 R5, desc[UR12][R14.64] ;  /* 0x0000000c0e057981 */ /* 0x0002e2000c1e1500 */
[C---:B------:R-:W-:Y:S02]  /*0240*/  LEA R24, R7.reuse, R22, 0x2 ;  /* 0x0000001607187211 */ /* 0x040fe400078e10ff */
[-C--:B------:R-:W-:Y:S01]  /*0250*/  LEA.HI.X.SX32 R17, R18, R2.reuse, 0x1, P0 ;  /* 0x0000000212117211 */ /* 0x080fe200000f0eff */
[----:B------:R4:W5:Y:S01]  /*0260*/  LDG.E.U16 R6, desc[UR12][R12.64] ;  /* 0x0000000c0c067981 */ /* 0x000962000c1e1500 */
[C---:B------:R-:W-:Y:S01]  /*0270*/  LEA R18, P0, R20.reuse, R3, 0x1 ;  /* 0x0000000314127211 */ /* 0x040fe200078008ff */
[----:B------:R-:W-:Y:S02]  /*0280*/  IMAD R26, R7, 0x4, R24 ;  /* 0x00000004071a7824 */ /* 0x000fe400078e0218 */
[----:B------:R4:W5:Y:S01]  /*0290*/  LDG.E.U16 R9, desc[UR12][R16.64] ;  /* 0x0000000c10097981 */ /* 0x000962000c1e1500 */
[----:B------:R-:W-:-:S02]  /*02a0*/  LEA.HI.X.SX32 R19, R20, R2, 0x1, P0 ;  /* 0x0000000214137211 */ /* 0x000fc400000f0eff */
[-C--:B0-----:R-:W-:Y:S02]  /*02b0*/  LEA R10, P0, R22, R3.reuse, 0x1 ;  /* 0x00000003160a7211 */ /* 0x081fe400078008ff */
[-C--:B------:R-:W-:Y:S01]  /*02c0*/  LEA R20, P1, R24, R3.reuse, 0x1 ;  /* 0x0000000318147211 */ /* 0x080fe200078208ff */
[----:B------:R0:W5:Y:S01]  /*02d0*/  LDG.E.U16 R27, desc[UR12][R18.64] ;  /* 0x0000000c121b7981 */ /* 0x000162000c1e1500 */
[-C--:B------:R-:W-:Y:S01]  /*02e0*/  LEA.HI.X.SX32 R11, R22, R2.reuse, 0x1, P0 ;  /* 0x00000002160b7211 */ /* 0x080fe200000f0eff */
[----:B------:R-:W-:Y:S01]  /*02f0*/  IMAD R22, R7, 0x4, R26 ;  /* 0x0000000407167824 */ /* 0x000fe200078e021a */
[----:B-1----:R-:W-:Y:S02]  /*0300*/  LEA R14, P0, R26, R3, 0x1 ;  /* 0x000000031a0e7211 */ /* 0x002fe400078008ff */
[-C--:B------:R-:W-:Y:S01]  /*0310*/  LEA.HI.X.SX32 R21, R24, R2.reuse, 0x1, P1 ;  /* 0x0000000218157211 */ /* 0x080fe200008f0eff */
[----:B------:R-:W5:Y:S01]  /*0320*/  LDG.E.U16 R29, desc[UR12][R10.64] ;  /* 0x0000000c0a1d7981 */ /* 0x000f62000c1e1500 */
[----:B------:R-:W-:-:S02]  /*0330*/  LEA.HI.X.SX32 R15, R26, R2, 0x1, P0 ;  /* 0x000000021a0f7211 */ /* 0x000fc400000f0eff */
[CC--:B----4-:R-:W-:Y:S01]  /*0340*/  LEA R12, P0, R22.reuse, R3.reuse, 0x1 ;  /* 0x00000003160c7211 */ /* 0x0d0fe200078008ff */
[----:B------:R1:W4:Y:S01]  /*0350*/  LDG.E.U16 R31, desc[UR12][R20.64] ;  /* 0x0000000c141f7981 */ /* 0x000322000c1e1500 */
[C---:B------:R-:W-:Y:S02]  /*0360*/  LEA R24, R7.reuse, R22, 0x2 ;  /* 0x0000001607187211 */ /* 0x040fe400078e10ff */
[----:B------:R-:W-:Y:S01]  /*0370*/  LEA.HI.X.SX32 R13, R22, R2, 0x1, P0 ;  /* 0x00000002160d7211 */ /* 0x000fe200000f0eff */
[----:B------:R1:W4:Y:S02]  /*0380*/  LDG.E.U16 R33, desc[UR12][R14.64] ;  /* 0x0000000c0e217981 */ /* 0x000324000c1e1500 */
[C---:B------:R-:W-:Y:S01]  /*0390*/  IMAD R22, R7.reuse, 0x4, R24 ;  /* 0x0000000407167824 */ /* 0x040fe200078e0218 */
[-C--:B------:R-:W-:Y:S01]  /*03a0*/  LEA R16, P0, R24, R3.reuse, 0x1 ;  /* 0x0000000318107211 */ /* 0x080fe200078008ff */
[----:B------:R1:W4:Y:S02]  /*03b0*/  LDG.E.U16 R35, desc[UR12][R12.64] ;  /* 0x0000000c0c237981 */ /* 0x000324000c1e1500 */
[----:B------:R-:W-:Y:S01]  /*03c0*/  IMAD R26, R7, 0x4, R22 ;  /* 0x00000004071a7824 */ /* 0x000fe200078e0216 */
[----:B0-----:R-:W-:-:S04]  /*03d0*/  LEA R18, P1, R22, R3, 0x1 ;  /* 0x0000000316127211 */ /* 0x001fc800078208ff */
[----:B-1----:R-:W-:Y:S02]  /*03e0*/  LEA R20, R7, R26, 0x2 ;  /* 0x0000001a07147211 */ /* 0x002fe400078e10ff */
[----:B------:R-:W-:-:S03]  /*03f0*/  LEA.HI.X.SX32 R19, R22, R2, 0x1, P1 ;  /* 0x0000000216137211 */ /* 0x000fc600008f0eff */
[C---:B------:R-:W-:Y:S01]  /*0400*/  IMAD R22, R7.reuse, 0x4, R20 ;  /* 0x0000000407167824 */ /* 0x040fe200078e0214 */
[-C--:B------:R-:W-:Y:S01]  /*0410*/  LEA.HI.X.SX32 R17, R24, R2.reuse, 0x1, P0 ;  /* 0x0000000218117211 */ /* 0x080fe200000f0eff */
[----:B------:R0:W4:Y:S01]  /*0420*/  LDG.E.U16 R39, desc[UR12][R18.64] ;  /* 0x0000000c12277981 */ /* 0x000122000c1e1500 */
[CC--:B------:R-:W-:Y:S01]  /*0430*/  LEA R10, P0, R26.reuse, R3.reuse, 0x1 ;  /* 0x000000031a0a7211 */ /* 0x0c0fe200078008ff */
[C---:B------:R-:W-:Y:S02]  /*0440*/  IMAD R24, R7.reuse, 0x4, R22 ;  /* 0x0000000407187824 */ /* 0x040fe400078e0216 */
[----:B------:R1:W4:Y:S01]  /*0450*/  LDG.E.U16 R37, desc[UR12][R16.64] ;  /* 0x0000000c10257981 */ /* 0x000322000c1e1500 */
[----:B------:R-:W-:Y:S02]  /*0460*/  LEA.HI.X.SX32 R11, R26, R2, 0x1, P0 ;  /* 0x000000021a0b7211 */ /* 0x000fe400000f0eff */
[C---:B------:R-:W-:Y:S02]  /*0470*/  LEA R14, P0, R20.reuse, R3, 0x1 ;  /* 0x00000003140e7211 */ /* 0x040fe400078008ff */
[----:B------:R-:W-:Y:S01]  /*0480*/  LEA R26, R7, R24, 0x2 ;  /* 0x00000018071a7211 */ /* 0x000fe200078e10ff */
[----:B------:R1:W4:Y:S01]  /*0490*/  LDG.E.U16 R41, desc[UR12][R10.64] ;  /* 0x0000000c0a297981 */ /* 0x000322000c1e1500 */
[----:B------:R-:W-:-:S02]  /*04a0*/  LEA.HI.X.SX32 R15, R20, R2, 0x1, P0 ;  /* 0x00000002140f7211 */ /* 0x000fc400000f0eff */
[-C--:B------:R-:W-:Y:S01]  /*04b0*/  LEA R12, P0, R22, R3.reuse, 0x1 ;  /* 0x00000003160c7211 */ /* 0x080fe200078008ff */
[C---:B0-----:R-:W-:Y:S01]  /*04c0*/  IMAD R18, R7.reuse, 0x4, R26 ;  /* 0x0000000407127824 */ /* 0x041fe200078e021a */
[-C--:B------:R-:W-:Y:S01]  /*04d0*/  LEA R20, P1, R24, R3.reuse, 0x1 ;  /* 0x0000000318147211 */ /* 0x080fe200078208ff */
[----:B------:R0:W4:Y:S01]  /*04e0*/  LDG.E.U16 R43, desc[UR12][R14.64] ;  /* 0x0000000c0e2b7981 */ /* 0x000122000c1e1500 */
[-C--:B------:R-:W-:Y:S01]  /*04f0*/  LEA.HI.X.SX32 R13, R22, R2.reuse, 0x1, P0 ;  /* 0x00000002160d7211 */ /* 0x080fe200000f0eff */
[C---:B------:R-:W-:Y:S01]  /*0500*/  IMAD R22, R7.reuse, 0x4, R18 ;  /* 0x0000000407167824 */ /* 0x040fe200078e0212 */
[----:B------:R-:W-:Y:S02]  /*0510*/  LEA.HI.X.SX32 R21, R24, R2, 0x1, P1 ;  /* 0x0000000218157211 */ /* 0x000fe400008f0eff */
[----:B-1----:R-:W-:Y:S01]  /*0520*/  LEA R16, P0, R26, R3, 0x1 ;  /* 0x000000031a107211 */ /* 0x002fe200078008ff */
[----:B------:R-:W4:Y:S01]  /*0530*/  LDG.E.U16 R45, desc[UR12][R12.64] ;  /* 0x0000000c0c2d7981 */ /* 0x000f22000c1e1500 */
[----:B------:R-:W-:-:S02]  /*0540*/  LEA R24, R7, R22, 0x2 ;  /* 0x0000001607187211 */ /* 0x000fc400078e10ff */
[-C--:B------:R-:W-:Y:S01]  /*0550*/  LEA.HI.X.SX32 R17, R26, R2.reuse, 0x1, P0 ;  /* 0x000000021a117211 */ /* 0x080fe200000f0eff */
[----:B------:R1:W4:Y:S01]  /*0560*/  LDG.E.U16 R46, desc[UR12][R20.64] ;  /* 0x0000000c142e7981 */ /* 0x000322000c1e1500 */
[CC--:B------:R-:W-:Y:S01]  /*0570*/  LEA R10, P0, R18.reuse, R3.reuse, 0x1 ;  /* 0x00000003120a7211 */ /* 0x0c0fe200078008ff */
[C---:B------:R-:W-:Y:S02]  /*0580*/  IMAD R26, R7.reuse, 0x4, R24 ;  /* 0x00000004071a7824 */ /* 0x040fe400078e0218 */
[----:B------:R1:W4:Y:S01]  /*0590*/  LDG.E.U16 R47, desc[UR12][R16.64] ;  /* 0x0000000c102f7981 */ /* 0x000322000c1e1500 */
[----:B------:R-:W-:Y:S02]  /*05a0*/  LEA.HI.X.SX32 R11, R18, R2, 0x1, P0 ;  /* 0x00000002120b7211 */ /* 0x000fe400000f0eff */
[----:B0-----:R-:W-:Y:S01]  /*05b0*/  LEA R14, P0, R22, R3, 0x1 ;  /* 0x00000003160e7211 */ /* 0x001fe200078008ff */
[----:B-1----:R-:W-:-:S03]  /*05c0*/  IMAD R20, R7, 0x4, R26 ;  /* 0x0000000407147824 */ /* 0x002fc600078e021a */
[----:B------:R-:W-:Y:S01]  /*05d0*/  LEA.HI.X.SX32 R15, R22, R2, 0x1, P0 ;  /* 0x00000002160f7211 */ /* 0x000fe200000f0eff */
[----:B------:R0:W4:Y:S01]  /*05e0*/  LDG.E.U16 R48, desc[UR12][R10.64] ;  /* 0x0000000c0a307981 */ /* 0x000122000c1e1500 */
[CC--:B------:R-:W-:Y:S02]  /*05f0*/  LEA R18, P1, R24.reuse, R3.reuse, 0x1 ;  /* 0x0000000318127211 */ /* 0x0c0fe400078208ff */
[C---:B------:R-:W-:Y:S01]  /*0600*/  LEA R22, R7.reuse, R20, 0x2 ;  /* 0x0000001407167211 */ /* 0x040fe200078e10ff */
[----:B------:R-:W4:Y:S01]  /*0610*/  LDG.E.U16 R49, desc[UR12][R14.64] ;  /* 0x0000000c0e317981 */ /* 0x000f22000c1e1500 */
[-C--:B------:R-:W-:Y:S02]  /*0620*/  LEA.HI.X.SX32 R19, R24, R2.reuse, 0x1, P1 ;  /* 0x0000000218137211 */ /* 0x080fe400008f0eff */
[CC--:B------:R-:W-:Y:S01]  /*0630*/  LEA R12, P0, R26.reuse, R3.reuse, 0x1 ;  /* 0x000000031a0c7211 */ /* 0x0c0fe200078008ff */
[C---:B------:R-:W-:Y:S02]  /*0640*/  IMAD R24, R7.reuse, 0x4, R22 ;  /* 0x0000000407187824 */ /* 0x040fe400078e0216 */
[----:B------:R1:W4:Y:S01]  /*0650*/  LDG.E.U16 R50, desc[UR12][R18.64] ;  /* 0x0000000c12327981 */ /* 0x000322000c1e1500 */
[----:B------:R-:W-:Y:S01]  /*0660*/  LEA.HI.X.SX32 R13, R26, R2, 0x1, P0 ;  /* 0x000000021a0d7211 */ /* 0x000fe200000f0eff */
[----:B------:R-:W-:Y:S01]  /*0670*/  IMAD R26, R7, 0x4, R24 ;  /* 0x00000004071a7824 */ /* 0x000fe200078e0218 */
[----:B------:R-:W-:-:S03]  /*0680*/  LEA R16, P0, R20, R3, 0x1 ;  /* 0x0000000314107211 */ /* 0x000fc600078008ff */
[----:B------:R1:W4:Y:S01]  /*0690*/  LDG.E.U16 R51, desc[UR12][R12.64] ;  /* 0x0000000c0c337981 */ /* 0x000322000c1e1500 */
[----:B------:R-:W-:Y:S02]  /*06a0*/  LEA.HI.X.SX32 R17, R20, R2, 0x1, P0 ;  /* 0x0000000214117211 */ /* 0x000fe400000f0eff */
[-C--:B0-----:R-:W-:Y:S02]  /*06b0*/  LEA R10, P0, R22, R3.reuse, 0x1 ;  /* 0x00000003160a7211 */ /* 0x081fe400078008ff */
[C---:B-1----:R-:W-:Y:S01]  /*06c0*/  LEA R18, R7.reuse, R26, 0x2 ;  /* 0x0000001a07127211 */ /* 0x042fe200078e10ff */
[----:B------:R0:W4:Y:S01]  /*06d0*/  LDG.E.U16 R52, desc[UR12][R16.64] ;  /* 0x0000000c10347981 */ /* 0x000122000c1e1500 */
[-C--:B------:R-:W-:Y:S02]  /*06e0*/  LEA R20, P1, R24, R3.reuse, 0x1 ;  /* 0x0000000318147211 */ /* 0x080fe400078208ff */
[----:B------:R-:W-:Y:S01]  /*06f0*/  LEA.HI.X.SX32 R11, R22, R2, 0x1, P0 ;  /* 0x00000002160b7211 */ /* 0x000fe200000f0eff */
[----:B------:R-:W-:Y:S01]  /*0700*/  IMAD R22, R7, 0x4, R18 ;  /* 0x0000000407167824 */ /* 0x000fe200078e0212 */
[----:B------:R-:W-:-:S02]  /*0710*/  LEA R14, P0, R26, R3, 0x1 ;  /* 0x000000031a0e7211 */ /* 0x000fc400078008ff */
[-C--:B------:R-:W-:Y:S01]  /*0720*/  LEA.HI.X.SX32 R21, R24, R2.reuse, 0x1, P1 ;  /* 0x0000000218157211 */ /* 0x080fe200008f0eff */
[C---:B------:R-:W-:Y:S01]  /*0730*/  IMAD R24, R7.reuse, 0x4, R22 ;  /* 0x0000000407187824 */ /* 0x040fe200078e0216 */
[----:B------:R-:W-:Y:S01]  /*0740*/  LEA.HI.X.SX32 R15, R26, R2, 0x1, P0 ;  /* 0x000000021a0f7211 */ /* 0x000fe200000f0eff */
[----:B------:R-:W4:Y:S01]  /*0750*/  LDG.E.U16 R53, desc[UR12][R10.64] ;  /* 0x0000000c0a357981 */ /* 0x000f22000c1e1500 */
[CC--:B------:R-:W-:Y:S02]  /*0760*/  LEA R12, P0, R18.reuse, R3.reuse, 0x1 ;  /* 0x00000003120c7211 */ /* 0x0c0fe400078008ff */
[----:B------:R-:W-:Y:S01]  /*0770*/  LEA R26, R7, R24, 0x2 ;  /* 0x00000018071a7211 */ /* 0x000fe200078e10ff */
[----:B------:R1:W4:Y:S01]  /*0780*/  LDG.E.U16 R54, desc[UR12][R20.64] ;  /* 0x0000000c14367981 */ /* 0x000322000c1e1500 */
[----:B------:R-:W-:Y:S02]  /*0790*/  LEA.HI.X.SX32 R13, R18, R2, 0x1, P0 ;  /* 0x00000002120d7211 */ /* 0x000fe400000f0eff */
[-C--:B0-----:R-:W-:Y:S01]  /*07a0*/  LEA R16, P0, R22, R3.reuse, 0x1 ;  /* 0x0000000316107211 */ /* 0x081fe200078008ff */
[----:B------:R0:W4:Y:S01]  /*07b0*/  LDG.E.U16 R55, desc[UR12][R14.64] ;  /* 0x0000000c0e377981 */ /* 0x000122000c1e1500 */
[----:B------:R-:W-:-:S02]  /*07c0*/  LEA R18, P1, R24, R3, 0x1 ;  /* 0x0000000318127211 */ /* 0x000fc400078208ff */
[-C--:B------:R-:W-:Y:S01]  /*07d0*/  LEA.HI.X.SX32 R17, R22, R2.reuse, 0x1, P0 ;  /* 0x0000000216117211 */ /* 0x080fe200000f0eff */
[----:B------:R0:W4:Y:S01]  /*07e0*/  LDG.E.U16 R56, desc[UR12][R12.64] ;  /* 0x0000000c0c387981 */ /* 0x000122000c1e1500 */
[C---:B-1----:R-:W-:Y:S01]  /*07f0*/  IMAD R20, R7.reuse, 0x4, R26 ;  /* 0x0000000407147824 */ /* 0x042fe200078e021a */
[CC--:B------:R-:W-:Y:S02]  /*0800*/  LEA R10, P0, R26.reuse, R3.reuse, 0x1 ;  /* 0x000000031a0a7211 */ /* 0x0c0fe400078008ff */
[----:B------:R1:W4:Y:S01]  /*0810*/  LDG.E.U16 R57, desc[UR12][R16.64] ;  /* 0x0000000c10397981 */ /* 0x000322000c1e1500 */
[C---:B------:R-:W-:Y:S01]  /*0820*/  IMAD R22, R7.reuse, 0x4, R20 ;  /* 0x0000000407167824 */ /* 0x040fe200078e0214 */
[-C--:B------:R-:W-:Y:S02]  /*0830*/  LEA.HI.X.SX32 R11, R26, R2.reuse, 0x1, P0 ;  /* 0x000000021a0b7211 */ /* 0x080fe400000f0eff */
[----:B------:R-:W-:Y:S02]  /*0840*/  LEA.HI.X.SX32 R19, R24, R2, 0x1, P1 ;  /* 0x0000000218137211 */ /* 0x000fe400008f0eff */
[----:B0-----:R-:W-:Y:S01]  /*0850*/  LEA R14, P0, R20, R3, 0x1 ;  /* 0x00000003140e7211 */ /* 0x001fe200078008ff */
[----:B------:R0:W4:Y:S01]  /*0860*/  LDG.E.U16 R59, desc[UR12][R10.64] ;  /* 0x0000000c0a3b7981 */ /* 0x000122000c1e1500 */
[----:B------:R-:W-:-:S02]  /*0870*/  LEA R24, R7, R22, 0x2 ;  /* 0x0000001607187211 */ /* 0x000fc400078e10ff */
[-C--:B------:R-:W-:Y:S01]  /*0880*/  LEA.HI.X.SX32 R15, R20, R2.reuse, 0x1, P0 ;  /* 0x00000002140f7211 */ /* 0x080fe200000f0eff */
[----:B------:R-:W4:Y:S01]  /*0890*/  LDG.E.U16 R58, desc[UR12][R18.64] ;  /* 0x0000000c123a7981 */ /* 0x000f22000c1e1500 */
[-C--:B------:R-:W-:Y:S01]  /*08a0*/  LEA R12, P0, R22, R3.reuse, 0x1 ;  /* 0x00000003160c7211 */ /* 0x080fe200078008ff */
[C---:B------:R-:W-:Y:S01]  /*08b0*/  IMAD R26, R7.reuse, 0x4, R24 ;  /* 0x00000004071a7824 */ /* 0x040fe200078e0218 */
[-C--:B------:R-:W-:Y:S01]  /*08c0*/  LEA R20, P1, R24, R3.reuse, 0x1 ;  /* 0x0000000318147211 */ /* 0x080fe200078208ff */
[----:B------:R0:W4:Y:S01]  /*08d0*/  LDG.E.U16 R60, desc[UR12][R14.64] ;  /* 0x0000000c0e3c7981 */ /* 0x000122000c1e1500 */
[-C--:B------:R-:W-:Y:S01]  /*08e0*/  LEA.HI.X.SX32 R13, R22, R2.reuse, 0x1, P0 ;  /* 0x00000002160d7211 */ /* 0x080fe200000f0eff */
[C---:B------:R-:W-:Y:S01]  /*08f0*/  IMAD R22, R7.reuse, 0x4, R26 ;  /* 0x0000000407167824 */ /* 0x040fe200078e021a */
[----:B------:R-:W-:Y:S02]  /*0900*/  LEA.HI.X.SX32 R21, R24, R2, 0x1, P1 ;  /* 0x0000000218157211 */ /* 0x000fe400008f0eff */
[----:B-1----:R-:W-:Y:S01]  /*0910*/  LEA R16, P0, R26, R3, 0x1 ;  /* 0x000000031a107211 */ /* 0x002fe200078008ff */
[----:B------:R1:W4:Y:S01]  /*0920*/  LDG.E.U16 R61, desc[UR12][R12.64] ;  /* 0x0000000c0c3d7981 */ /* 0x000322000c1e1500 */
[----:B------:R-:W-:-:S02]  /*0930*/  LEA R24, R7, R22, 0x2 ;  /* 0x0000001607187211 */ /* 0x000fc400078e10ff */
[-C--:B------:R-:W-:Y:S01]  /*0940*/  LEA.HI.X.SX32 R17, R26, R2.reuse, 0x1, P0 ;  /* 0x000000021a117211 */ /* 0x080fe200000f0eff */
[----:B------:R-:W4:Y:S01]  /*0950*/  LDG.E.U16 R62, desc[UR12][R20.64] ;  /* 0x0000000c143e7981 */ /* 0x000f22000c1e1500 */
[CC--:B0-----:R-:W-:Y:S01]  /*0960*/  LEA R10, P0, R22.reuse, R3.reuse, 0x1 ;  /* 0x00000003160a7211 */ /* 0x0c1fe200078008ff */
[C---:B------:R-:W-:Y:S02]  /*0970*/  IMAD R26, R7.reuse, 0x4, R24 ;  /* 0x00000004071a7824 */ /* 0x040fe400078e0218 */
[----:B------:R0:W4:Y:S01]  /*0980*/  LDG.E.U16 R63, desc[UR12][R16.64] ;  /* 0x0000000c103f7981 */ /* 0x000122000c1e1500 */
[----:B------:R-:W-:Y:S01]  /*0990*/  LEA.HI.X.SX32 R11, R22, R2, 0x1, P0 ;  /* 0x00000002160b7211 */ /* 0x000fe200000f0eff */
[C---:B------:R-:W-:Y:S01]  /*09a0*/  IMAD R22, R7.reuse, 0x4, R26 ;  /* 0x0000000407167824 */ /* 0x040fe200078e021a */
[-C--:B------:R-:W-:Y:S02]  /*09b0*/  LEA R14, P0, R24, R3.reuse, 0x1 ;  /* 0x00000003180e7211 */ /* 0x080fe400078008ff */
[----:B------:R-:W-:Y:S01]  /*09c0*/  LEA R18, P1, R26, R3, 0x1 ;  /* 0x000000031a127211 */ /* 0x000fe200078208ff */
[----:B------:R0:W4:Y:S01]  /*09d0*/  LDG.E.U16 R64, desc[UR12][R10.64] ;  /* 0x0000000c0a407981 */ /* 0x000122000c1e1500 */
[----:B------:R-:W-:-:S02]  /*09e0*/  LEA R28, R7, R22, 0x2 ;  /* 0x00000016071c7211 */ /* 0x000fc400078e10ff */
[----:B------:R-:W-:-:S03]  /*09f0*/  LEA.HI.X.SX32 R15, R24, R2, 0x1, P0 ;  /* 0x00000002180f7211 */ /* 0x000fc600000f0eff */
[C---:B------:R-:W-:Y:S01]  /*0a00*/  IMAD R24, R7.reuse, 0x4, R28 ;  /* 0x0000000407187824 */ /* 0x040fe200078e021c */
[-C--:B------:R-:W-:Y:S01]  /*0a10*/  LEA.HI.X.SX32 R19, R26, R2.reuse, 0x1, P1 ;  /* 0x000000021a137211 */ /* 0x080fe200008f0eff */
[----:B------:R0:W4:Y:S01]  /*0a20*/  LDG.E.U16 R65, desc[UR12][R14.64] ;  /* 0x0000000c0e417981 */ /* 0x000122000c1e1500 */
[CC--:B-1----:R-:W-:Y:S01]  /*0a30*/  LEA R12, P0, R22.reuse, R3.reuse, 0x1 ;  /* 0x00000003160c7211 */ /* 0x0c2fe200078008ff */
[C---:B------:R-:W-:Y:S02]  /*0a40*/  IMAD R26, R7.reuse, 0x4, R24 ;  /* 0x00000004071a7824 */ /* 0x040fe400078e0218 */
[----:B------:R-:W4:Y:S01]  /*0a50*/  LDG.E.U16 R66, desc[UR12][R18.64] ;  /* 0x0000000c12427981 */ /* 0x000f22000c1e1500 */
[----:B------:R-:W-:Y:S02]  /*0a60*/  LEA.HI.X.SX32 R13, R22, R2, 0x1, P0 ;  /* 0x00000002160d7211 */ /* 0x000fe400000f0eff */
[C---:B------:R-:W-:Y:S02]  /*0a70*/  LEA R22, R7.reuse, R26, 0x2 ;  /* 0x0000001a07167211 */ /* 0x040fe400078e10ff */
[C---:B0-----:R-:W-:Y:S01]  /*0a80*/  LEA R16, P0, R28.reuse, R3, 0x1 ;  /* 0x000000031c107211 */ /* 0x041fe200078008ff */
[----:B------:R0:W4:Y:S02]  /*0a90*/  LDG.E.U16 R67, desc[UR12][R12.64] ;  /* 0x0000000c0c437981 */ /* 0x000124000c1e1500 */
[----:B------:R-:W-:Y:S01]  /*0aa0*/  IMAD R30, R7, 0x4, R22 ;  /* 0x00000004071e7824 */ /* 0x000fe200078e0216 */
[----:B------:R-:W-:-:S03]  /*0ab0*/  LEA.HI.X.SX32 R17, R28, R2, 0x1, P0 ;  /* 0x000000021c117211 */ /* 0x000fc600000f0eff */
[C---:B------:R-:W-:Y:S01]  /*0ac0*/  IMAD R28, R7.reuse, 0x4, R30 ;  /* 0x00000004071c7824 */ /* 0x040fe200078e021e */
[-C--:B------:R-:W-:Y:S01]  /*0ad0*/  LEA R10, P0, R24, R3.reuse, 0x1 ;  /* 0x00000003180a7211 */ /* 0x080fe200078008ff */
[----:B------:R1:W4:Y:S03]  /*0ae0*/  LDG.E.U16 R68, desc[UR12][R16.64] ;  /* 0x0000000c10447981 */ /* 0x000326000c1e1500 */
[C---:B------:R-:W-:Y:S02]  /*0af0*/  LEA R32, R7.reuse, R28, 0x2 ;  /* 0x0000001c07207211 */ /* 0x040fe400078e10ff */
[----:B------:R-:W-:Y:S02]  /*0b00*/  LEA R20, P1, R26, R3, 0x1 ;  /* 0x000000031a147211 */ /* 0x000fe400078208ff */
[-C--:B------:R-:W-:Y:S01]  /*0b10*/  LEA.HI.X.SX32 R11, R24, R2.reuse, 0x1, P0 ;  /* 0x00000002180b7211 */ /* 0x080fe200000f0eff */
[----:B------:R-:W-:Y:S01]  /*0b20*/  IMAD R24, R7, 0x4, R32 ;  /* 0x0000000407187824 */ /* 0x000fe200078e0220 */
[----:B------:R-:W-:-:S02]  /*0b30*/  LEA.HI.X.SX32 R21, R26, R2, 0x1, P1 ;  /* 0x000000021a157211 */ /* 0x000fc400008f0eff */
[CC--:B------:R-:W-:Y:S01]  /*0b40*/  LEA R14, P0, R22.reuse, R3.reuse, 0x1 ;  /* 0x00000003160e7211 */ /* 0x0c0fe200078008ff */
[C---:B------:R-:W-:Y:S01]  /*0b50*/  IMAD R26, R7.reuse, 0x4, R24 ;  /* 0x00000004071a7824 */ /* 0x040fe200078e0218 */
[----:B------:R1:W4:Y:S02]  /*0b60*/  LDG.E.U16 R69, desc[UR12][R10.64] ;  /* 0x0000000c0a457981 */ /* 0x000324000c1e1500 */
[----:B------:R-:W-:Y:S02]  /*0b70*/  LEA.HI.X.SX32 R15, R22, R2, 0x1, P0 ;  /* 0x00000002160f7211 */ /* 0x000fe400000f0eff */
[CC--:B0-----:R-:W-:Y:S01]  /*0b80*/  LEA R12, P0, R30.reuse, R3.reuse, 0x1 ;  /* 0x000000031e0c7211 */ /* 0x0c1fe200078008ff */
[----:B------:R-:W4:Y:S01]  /*0b90*/  LDG.E.U16 R70, desc[UR12][R20.64] ;  /* 0x0000000c14467981 */ /* 0x000f22000c1e1500 */
[C---:B------:R-:W-:Y:S02]  /*0ba0*/  LEA R22, R7.reuse, R26, 0x2 ;  /* 0x0000001a07167211 */ /* 0x040fe400078e10ff */
[-C--:B------:R-:W-:Y:S01]  /*0bb0*/  LEA.HI.X.SX32 R13, R30, R2.reuse, 0x1, P0 ;  /* 0x000000021e0d7211 */ /* 0x080fe200000f0eff */
[----:B------:R0:W4:Y:S02]  /*0bc0*/  LDG.E.U16 R71, desc[UR12][R14.64] ;  /* 0x0000000c0e477981 */ /* 0x000124000c1e1500 */
[C---:B------:R-:W-:Y:S01]  /*0bd0*/  IMAD R30, R7.reuse, 0x4, R22 ;  /* 0x00000004071e7824 */ /* 0x040fe200078e0216 */
[C---:B-1----:R-:W-:Y:S01]  /*0be0*/  LEA R16, P0, R28.reuse, R3, 0x1 ;  /* 0x000000031c107211 */ /* 0x042fe200078008ff */
[----:B------:R1:W4:Y:S02]  /*0bf0*/  LDG.E.U16 R72, desc[UR12][R12.64] ;  /* 0x0000000c0c487981 */ /* 0x000324000c1e1500 */
[----:B------:R-:W-:Y:S01]  /*0c00*/  IMAD R34, R7, 0x4, R30 ;  /* 0x0000000407227824 */ /* 0x000fe200078e021e */
[----:B------:R-:W-:-:S02]  /*0c10*/  LEA.HI.X.SX32 R17, R28, R2, 0x1, P0 ;  /* 0x000000021c117211 */ /* 0x000fc400000f0eff */
        /* <DEDUP_REMOVED lines=9> */
[----:B0-----:R-:W-:-:S02]  /*0cb0*/  LEA R14, P0, R26, R3, 0x1 ;  /* 0x000000031a0e7211 */ /* 0x001fc400078008ff */
[-C--:B------:R-:W-:Y:S01]  /*0cc0*/  LEA R20, P1, R30, R3.reuse, 0x1 ;  /* 0x000000031e147211 */ /* 0x080fe200078208ff */
[----:B------:R0:W4:Y:S01]  /*0cd0*/  LDG.E.U16 R75, desc[UR12][R18.64] ;  /* 0x0000000c124b7981 */ /* 0x000122000c1e1500 */
[----:B------:R-:W-:Y:S02]  /*0ce0*/  LEA.HI.X.SX32 R15, R26, R2, 0x1, P0 ;  /* 0x000000021a0f7211 */ /* 0x000fe400000f0eff */
[C---:B------:R-:W-:Y:S02]  /*0cf0*/  LEA R26, R7.reuse, R24, 0x2 ;  /* 0x00000018071a7211 */ /* 0x040fe400078e10ff */
[----:B-1----:R-:W-:Y:S01]  /*0d00*/  LEA R12, P0, R22, R3, 0x1 ;  /* 0x00000003160c7211 */ /* 0x002fe200078008ff */
[----:B------:R-:W4:Y:S02]  /*0d10*/  LDG.E.U16 R76, desc[UR12][R14.64] ;  /* 0x0000000c0e4c7981 */ /* 0x000f24000c1e1500 */
[----:B------:R-:W-:-:S04]  /*0d20*/  IMAD R36, R7, 0x4, R26 ;  /* 0x0000000407247824 */ /* 0x000fc800078e021a */
[C---:B------:R-:W-:Y:S01]  /*0d30*/  IMAD R38, R7.reuse, 0x4, R36 ;  /* 0x0000000407267824 */ /* 0x040fe200078e0224 */
[----:B------:R-:W-:Y:S02]  /*0d40*/  LEA.HI.X.SX32 R13, R22, R2, 0x1, P0 ;  /* 0x00000002160d7211 */ /* 0x000fe400000f0eff */
[C---:B------:R-:W-:Y:S02]  /*0d50*/  LEA R10, P0, R28.reuse, R3, 0x1 ;  /* 0x000000031c0a7211 */ /* 0x040fe400078008ff */
[----:B------:R-:W-:Y:S01]  /*0d60*/  LEA R22, R7, R38, 0x2 ;  /* 0x0000002607167211 */ /* 0x000fe200078e10ff */
[----:B------:R1:W4:Y:S01]  /*0d70*/  LDG.E.U16 R77, desc[UR12][R12.64] ;  /* 0x0000000c0c4d7981 */ /* 0x000322000c1e1500 */
[----:B------:R-:W-:-:S03]  /*0d80*/  LEA.HI.X.SX32 R11, R28, R2, 0x1, P0 ;  /* 0x000000021c0b7211 */ /* 0x000fc600000f0eff */
[C---:B------:R-:W-:Y:S01]  /*0d90*/  IMAD R28, R7.reuse, 0x4, R22 ;  /* 0x00000004071c7824 */ /* 0x040fe200078e0216 */
[----:B------:R-:W-:Y:S01]  /*0da0*/  LEA.HI.X.SX32 R21, R30, R2, 0x1, P1 ;  /* 0x000000021e157211 */ /* 0x000fe200008f0eff */
[----:B------:R-:W4:Y:S02]  /*0db0*/  LDG.E.U16 R79, desc[UR12][R10.64] ;  /* 0x0000000c0a4f7981 */ /* 0x000f24000c1e1500 */
[C---:B------:R-:W-:Y:S01]  /*0dc0*/  IMAD R30, R7.reuse, 0x4, R28 ;  /* 0x00000004071e7824 */ /* 0x040fe200078e021c */
[-C--:B------:R-:W-:Y:S01]  /*0dd0*/  LEA R16, P0, R24, R3.reuse, 0x1 ;  /* 0x0000000318107211 */ /* 0x080fe200078008ff */
[----:B------:R1:W4:Y:S03]  /*0de0*/  LDG.E.U16 R78, desc[UR12][R20.64] ;  /* 0x0000000c144e7981 */ /* 0x000326000c1e1500 */
[----:B------:R-:W-:Y:S02]  /*0df0*/  LEA R40, R7, R30, 0x2 ;  /* 0x0000001e07287211 */ /* 0x000fe400078e10ff */
[----:B0-----:R-:W-:-:S02]  /*0e00*/  LEA R18, P1, R36, R3, 0x1 ;  /* 0x0000000324127211 */ /* 0x001fc400078208ff */
[-C--:B------:R-:W-:Y:S01]  /*0e10*/  LEA.HI.X.SX32 R17, R24, R2.reuse, 0x1, P0 ;  /* 0x0000000218117211 */ /* 0x080fe200000f0eff */
[C---:B------:R-:W-:Y:S01]  /*0e20*/  IMAD R24, R7.reuse, 0x4, R40 ;  /* 0x0000000407187824 */ /* 0x040fe200078e0228 */
[-C--:B------:R-:W-:Y:S02]  /*0e30*/  LEA.HI.X.SX32 R19, R36, R2.reuse, 0x1, P1 ;  /* 0x0000000224137211 */ /* 0x080fe400008f0eff */
[-C--:B-1----:R-:W-:Y:S01]  /*0e40*/  LEA R12, P0, R22, R3.reuse, 0x1 ;  /* 0x00000003160c7211 */ /* 0x082fe200078008ff */
[C---:B------:R-:W-:Y:S01]  /*0e50*/  IMAD R36, R7.reuse, 0x4, R24 ;  /* 0x0000000407247824 */ /* 0x040fe200078e0218 */
[-C--:B------:R-:W-:Y:S01]  /*0e60*/  LEA R20, P1, R24, R3.reuse, 0x1 ;  /* 0x0000000318147211 */ /* 0x080fe200078208ff */
[----:B------:R-:W4:Y:S01]  /*0e70*/  LDG.E.U16 R80, desc[UR12][R16.64] ;  /* 0x0000000c10507981 */ /* 0x000f22000c1e1500 */
[----:B------:R-:W-:Y:S02]  /*0e80*/  LEA.HI.X.SX32 R13, R22, R2, 0x1, P0 ;  /* 0x00000002160d7211 */ /* 0x000fe400000f0eff */
[----:B------:R-:W-:Y:S01]  /*0e90*/  LEA R14, P0, R30, R3, 0x1 ;  /* 0x000000031e0e7211 */ /* 0x000fe200078008ff */
[----:B------:R-:W4:Y:S01]  /*0ea0*/  LDG.E.U16 R81, desc[UR12][R18.64] ;  /* 0x0000000c12517981 */ /* 0x000f22000c1e1500 */
[----:B------:R-:W-:-:S02]  /*0eb0*/  LEA R42, R7, R36, 0x2 ;  /* 0x00000024072a7211 */ /* 0x000fc400078e10ff */
[-C--:B------:R-:W-:Y:S01]  /*0ec0*/  LEA.HI.X.SX32 R15, R30, R2.reuse, 0x1, P0 ;  /* 0x000000021e0f7211 */ /* 0x080fe200000f0eff */
[----:B------:R0:W4:Y:S02]  /*0ed0*/  LDG.E.U16 R82, desc[UR12][R12.64] ;  /* 0x0000000c0c527981 */ /* 0x000124000c1e1500 */
[C---:B------:R-:W-:Y:S01]  /*0ee0*/  IMAD R30, R7.reuse, 0x4, R42 ;  /* 0x00000004071e7824 */ /* 0x040fe200078e022a */
[----:B------:R-:W-:Y:S01]  /*0ef0*/  LEA R22, P0, R42, R3, 0x1 ;  /* 0x000000032a167211 */ /* 0x000fe200078008ff */
[----:B------:R1:W4:Y:S02]  /*0f00*/  LDG.E.U16 R83, desc[UR12][R14.64] ;  /* 0x0000000c0e537981 */ /* 0x000324000c1e1500 */
[----:B------:R-:W-:Y:S01]  /*0f10*/  IMAD R44, R7, 0x4, R30 ;  /* 0x00000004072c7824 */ /* 0x000fe200078e021e */
[-C--:B------:R-:W-:Y:S02]  /*0f20*/  LEA.HI.X.SX32 R21, R24, R2.reuse, 0x1, P1 ;  /* 0x0000000218157211 */ /* 0x080fe400008f0eff */
[----:B------:R-:W-:-:S02]  /*0f30*/  LEA.HI.X.SX32 R23, R42, R2, 0x1, P0 ;  /* 0x000000022a177211 */ /* 0x000fc400000f0eff */
[-C--:B------:R-:W-:Y:S01]  /*0f40*/  LEA R24, P1, R44, R3.reuse, 0x1 ;  /* 0x000000032c187211 */ /* 0x080fe200078208ff */
[----:B------:R2:W4:Y:S01]  /*0f50*/  LDG.E.U16 R42, desc[UR12][R20.64] ;  /* 0x0000000c142a7981 */ /* 0x000522000c1e1500 */
[-C--:B------:R-:W-:Y:S02]  /*0f60*/  LEA R10, P0, R34, R3.reuse, 0x1 ;  /* 0x00000003220a7211 */ /* 0x080fe400078008ff */
[-C--:B------:R-:W-:Y:S01]  /*0f70*/  LEA.HI.X.SX32 R25, R44, R2.reuse, 0x1, P1 ;  /* 0x000000022c197211 */ /* 0x080fe200008f0eff */
[----:B------:R3:W4:Y:S01]  /*0f80*/  LDG.E.U16 R84, desc[UR12][R22.64] ;  /* 0x0000000c16547981 */ /* 0x000722000c1e1500 */
[----:B------:R-:W-:Y:S02]  /*0f90*/  LEA.HI.X.SX32 R11, R34, R2, 0x1, P0 ;  /* 0x00000002220b7211 */ /* 0x000fe400000f0eff */
[-C--:B0-----:R-:W-:Y:S01]  /*0fa0*/  LEA R12, P1, R32, R3.reuse, 0x1 ;  /* 0x00000003200c7211 */ /* 0x081fe200078208ff */
[----:B------:R-:W4:Y:S01]  /*0fb0*/  LDG.E.U16 R24, desc[UR12][R24.64] ;  /* 0x0000000c18187981 */ /* 0x000f22000c1e1500 */
[----:B-1----:R-:W-:-:S02]  /*0fc0*/  LEA R14, P0, R26, R3, 0x1 ;  /* 0x000000031a0e7211 */ /* 0x002fc400078008ff */
[-C--:B------:R-:W-:Y:S02]  /*0fd0*/  LEA.HI.X.SX32 R13, R32, R2.reuse, 0x1, P1 ;  /* 0x00000002200d7211 */ /* 0x080fe400008f0eff */
[-C--:B------:R-:W-:Y:S01]  /*0fe0*/  LEA.HI.X.SX32 R15, R26, R2.reuse, 0x1, P0 ;  /* 0x000000021a0f7211 */ /* 0x080fe200000f0eff */
[----:B------:R0:W4:Y:S01]  /*0ff0*/  LDG.E.U16 R32, desc[UR12][R10.64] ;  /* 0x0000000c0a207981 */ /* 0x000122000c1e1500 */
[-C--:B------:R-:W-:Y:S02]  /*1000*/  LEA R16, P1, R38, R3.reuse, 0x1 ;  /* 0x0000000326107211 */ /* 0x080fe400078208ff */
[-C--:B------:R-:W-:Y:S01]  /*1010*/  LEA R18, P0, R28, R3.reuse, 0x1 ;  /* 0x000000031c127211 */ /* 0x080fe200078008ff */
[----:B------:R1:W4:Y:S01]  /*1020*/  LDG.E.U16 R26, desc[UR12][R12.64] ;  /* 0x0000000c0c1a7981 */ /* 0x000322000c1e1500 */
[-C--:B------:R-:W-:Y:S02]  /*1030*/  LEA.HI.X.SX32 R17, R38, R2.reuse, 0x1, P1 ;  /* 0x0000000226117211 */ /* 0x080fe400008f0eff */
[----:B------:R-:W-:Y:S01]  /*1040*/  LEA.HI.X.SX32 R19, R28, R2, 0x1, P0 ;  /* 0x000000021c137211 */ /* 0x000fe200000f0eff */
[----:B------:R5:W4:Y:S01]  /*1050*/  LDG.E.U16 R14, desc[UR12][R14.64] ;  /* 0x0000000c0e0e7981 */ /* 0x000b22000c1e1500 */
[----:B--2---:R-:W-:-:S02]  /*1060*/  LEA R20, P0, R40, R3, 0x1 ;  /* 0x0000000328147211 */ /* 0x004fc400078008ff */
[-C--:B---3--:R-:W-:Y:S01]  /*1070*/  LEA R22, P1, R36, R3.reuse, 0x1 ;  /* 0x0000000324167211 */ /* 0x088fe200078208ff */
[----:B------:R-:W2:Y:S01]  /*1080*/  LDG.E.U16 R16, desc[UR12][R16.64] ;  /* 0x0000000c10107981 */ /* 0x000ea2000c1e1500 */
[----:B------:R-:W-:Y:S02]  /*1090*/  LEA R7, R7, R44, 0x2 ;  /* 0x0000002c07077211 */ /* 0x000fe400078e10ff */
[-C--:B------:R-:W-:Y:S01]  /*10a0*/  LEA.HI.X.SX32 R21, R40, R2.reuse, 0x1, P0 ;  /* 0x0000000228157211 */ /* 0x080fe200000f0eff */
[----:B------:R-:W3:Y:S01]  /*10b0*/  LDG.E.U16 R18, desc[UR12][R18.64] ;  /* 0x0000000c12127981 */ /* 0x000ee2000c1e1500 */
[----:B------:R-:W-:Y:S02]  /*10c0*/  LEA.HI.X.SX32 R23, R36, R2, 0x1, P1 ;  /* 0x0000000224177211 */ /* 0x000fe400008f0eff */
[-C--:B0-----:R-:W-:Y:S01]  /*10d0*/  LEA R10, P0, R30, R3.reuse, 0x1 ;  /* 0x000000031e0a7211 */ /* 0x081fe200078008ff */
[----:B------:R-:W3:Y:S01]  /*10e0*/  LDG.E.U16 R20, desc[UR12][R20.64] ;  /* 0x0000000c14147981 */ /* 0x000ee2000c1e1500 */
[----:B-1----:R-:W-:-:S02]  /*10f0*/  LEA R12, P1, R7, R3, 0x1 ;  /* 0x00000003070c7211 */ /* 0x002fc400078208ff */
[-C--:B------:R-:W-:Y:S01]  /*1100*/  LEA.HI.X.SX32 R11, R30, R2.reuse, 0x1, P0 ;  /* 0x000000021e0b7211 */ /* 0x080fe200000f0eff */
[----:B------:R-:W3:Y:S01]  /*1110*/  LDG.E.U16 R22, desc[UR12][R22.64] ;  /* 0x0000000c16167981 */ /* 0x000ee2000c1e1500 */
[----:B------:R-:W-:-:S03]  /*1120*/  LEA.HI.X.SX32 R13, R7, R2, 0x1, P1 ;  /* 0x00000002070d7211 */ /* 0x000fc600008f0eff */
[----:B------:R-:W3:Y:S04]  /*1130*/  LDG.E.U16 R10, desc[UR12][R10.64] ;  /* 0x0000000c0a0a7981 */ /* 0x000ee8000c1e1500 */
[----:B------:R-:W3:Y:S01]  /*1140*/  LDG.E.U16 R12, desc[UR12][R12.64] ;  /* 0x0000000c0c0c7981 */ /* 0x000ee2000c1e1500 */
[----:B------:R-:W0:Y:S01]  /*1150*/  S2UR UR6, SR_CgaCtaId ;  /* 0x00000000000679c3 */ /* 0x000e220000008800 */
[----:B------:R-:W-:Y:S01]  /*1160*/  LOP3.LUT R2, R0, 0x3f, RZ, 0xc0, !PT ;  /* 0x0000003f00027812 */ /* 0x000fe200078ec0ff */
[----:B------:R-:W-:Y:S01]  /*1170*/  VIADD R90, R193, 0x20 ;  /* 0x00000020c15a7836 */ /* 0x000fe20000000000 */
[----:B------:R-:W-:Y:S01]  /*1180*/  SHF.R.S32.HI R3, RZ, 0x6, R0 ;  /* 0x00000006ff037819 */ /* 0x000fe20000011400 */
[----:B------:R-:W-:Y:S02]  /*1190*/  UMOV UR4, 0x400 ;  /* 0x0000040000047882 */ /* 0x000fe40000000000 */
[----:B------:R-:W-:Y:S01]  /*11a0*/  IMAD.SHL.U32 R2, R2, 0x2, RZ ;  /* 0x0000000202027824 */ /* 0x000fe200078e00ff */
[----:B------:R-:W-:-:S02]  /*11b0*/  SGXT R3, R3, 0x1 ;  /* 0x000000010303781a */ /* 0x000fc40000000200 */
[----:B------:R-:W-:Y:S02]  /*11c0*/  ISETP.GE.AND P0, PT, R90, 0x1, PT ;  /* 0x000000015a00780c */ /* 0x000fe40003f06270 */
[----:B------:R-:W-:-:S04]  /*11d0*/  LOP3.LUT R3, R2, 0x90, R3, 0x78, !PT ;  /* 0x0000009002037812 */ /* 0x000fc800078e7803 */
[----:B------:R-:W-:Y:S01]  /*11e0*/  LOP3.LUT R28, R3, 0x20, RZ, 0x3c, !PT ;  /* 0x00000020031c7812 */ /* 0x000fe200078e3cff */
[----:B0-----:R-:W-:Y:S01]  /*11f0*/  ULEA UR6, UR6, UR4, 0x18 ;  /* 0x0000000406067291 */ /* 0x001fe2000f8ec03f */
[----:B-----5:R-:W-:Y:S01]  /*1200*/  IMAD.MOV.U32 R15, RZ, RZ, 0x3f800000 ;  /* 0x3f800000ff0f7424 */ /* 0x020fe200078e00ff */
[----:B------:R-:W-:Y:S01]  /*1210*/  MOV R2, 0xff800000 ;  /* 0xff80000000027802 */ /* 0x000fe20000000f00 */
[----:B------:R-:W-:Y:S01]  /*1220*/  IMAD.MOV.U32 R7, RZ, RZ, 0x3f800000 ;  /* 0x3f800000ff077424 */ /* 0x000fe200078e00ff */
[----:B------:R-:W-:Y:S02]  /*1230*/  CS2R R128, SRZ ;  /* 0x0000000000807805 */ /* 0x000fe4000001ff00 */
[----:B------:R-:W-:-:S03]  /*1240*/  CS2R R130, SRZ ;  /* 0x0000000000827805 */ /* 0x000fc6000001ff00 */
[----:B------:R0:W-:Y:S04]  /*1250*/  STS.U16 [R3+UR6], R4 ;  /* 0x0000000403007988 */ /* 0x0001e80008000406 */
[----:B------:R1:W-:Y:S04]  /*1260*/  STS.U16 [R3+UR6+0x200], R5 ;  /* 0x0002000503007988 */ /* 0x0003e80008000406 */
[----:B------:R-:W-:Y:S04]  /*1270*/  STS.U16 [R3+UR6+0x400], R27 ;  /* 0x0004001b03007988 */ /* 0x000fe80008000406 */
[----:B----4-:R-:W-:Y:S04]  /*1280*/  STS.U16 [R3+UR6+0x600], R31 ;  /* 0x0006001f03007988 */ /* 0x010fe80008000406 */
[----:B------:R-:W-:Y:S04]  /*1290*/  STS.U16 [R3+UR6+0x800], R35 ;  /* 0x0008002303007988 */ /* 0x000fe80008000406 */
[----:B------:R-:W-:Y:S04]  /*12a0*/  STS.U16 [R3+UR6+0xa00], R39 ;  /* 0x000a002703007988 */ /* 0x000fe80008000406 */
[----:B------:R-:W-:Y:S04]  /*12b0*/  STS.U16 [R3+UR6+0xc00], R43 ;  /* 0x000c002b03007988 */ /* 0x000fe80008000406 */
[----:B------:R-:W-:Y:S04]  /*12c0*/  STS.U16 [R3+UR6+0xe00], R46 ;  /* 0x000e002e03007988 */ /* 0x000fe80008000406 */
[----:B------:R-:W-:Y:S04]  /*12d0*/  STS.U16 [R3+UR6+0x1000], R48 ;  /* 0x0010003003007988 */ /* 0x000fe80008000406 */
[----:B------:R-:W-:Y:S04]  /*12e0*/  STS.U16 [R3+UR6+0x1200], R50 ;  /* 0x0012003203007988 */ /* 0x000fe80008000406 */
[----:B------:R-:W-:Y:S04]  /*12f0*/  STS.U16 [R3+UR6+0x1400], R52 ;  /* 0x0014003403007988 */ /* 0x000fe80008000406 */
[----:B------:R-:W-:Y:S04]  /*1300*/  STS.U16 [R3+UR6+0x1600], R54 ;  /* 0x0016003603007988 */ /* 0x000fe80008000406 */
[----:B------:R-:W-:Y:S01]  /*1310*/  STS.U16 [R3+UR6+0x1800], R56 ;  /* 0x0018003803007988 */ /* 0x000fe20008000406 */
[----:B0-----:R-:W-:Y:S01]  /*1320*/  IMAD.MOV.U32 R4, RZ, RZ, -0x800000 ;  /* 0xff800000ff047424 */ /* 0x001fe200078e00ff */
[----:B-1----:R-:W-:-:S02]  /*1330*/  MOV R5, 0xff800000 ;  /* 0xff80000000057802 */ /* 0x002fc40000000f00 */
[----:B------:R-:W-:Y:S02]  /*1340*/  CS2R R120, SRZ ;  /* 0x0000000000787805 */ /* 0x000fe4000001ff00 */
[----:B------:R-:W-:Y:S02]  /*1350*/  CS2R R122, SRZ ;  /* 0x00000000007a7805 */ /* 0x000fe4000001ff00 */
[----:B------:R-:W-:Y:S02]  /*1360*/  CS2R R108, SRZ ;  /* 0x00000000006c7805 */ /* 0x000fe4000001ff00 */
[----:B------:R-:W-:Y:S02]  /*1370*/  CS2R R110, SRZ ;  /* 0x00000000006e7805 */ /* 0x000fe4000001ff00 */
[----:B------:R-:W-:Y:S02]  /*1380*/  CS2R R112, SRZ ;  /* 0x0000000000707805 */ /* 0x000fe4000001ff00 */
[----:B------:R-:W-:-:S02]  /*1390*/  CS2R R114, SRZ ;  /* 0x0000000000727805 */ /* 0x000fc4000001ff00 */
[----:B------:R-:W-:Y:S02]  /*13a0*/  CS2R R116, SRZ ;  /* 0x0000000000747805 */ /* 0x000fe4000001ff00 */
[----:B------:R-:W-:Y:S01]  /*13b0*/  CS2R R118, SRZ ;  /* 0x0000000000767805 */ /* 0x000fe2000001ff00 */
[----:B------:R-:W-:Y:S04]  /*13c0*/  STS.U16 [R3+UR6+0x1a00], R58 ;  /* 0x001a003a03007988 */ /* 0x000fe80008000406 */
[----:B------:R-:W-:Y:S01]  /*13d0*/  STS.U16 [R3+UR6+0x1c00], R60 ;  /* 0x001c003c03007988 */ /* 0x000fe20008000406 */
[----:B------:R-:W-:Y:S02]  /*13e0*/  CS2R R124, SRZ ;  /* 0x00000000007c7805 */ /* 0x000fe4000001ff00 */
[----:B------:R-:W-:-:S02]  /*13f0*/  CS2R R126, SRZ ;  /* 0x00000000007e7805 */ /* 0x000fc4000001ff00 */
[----:B------:R-:W-:Y:S02]  /*1400*/  CS2R R92, SRZ ;  /* 0x00000000005c7805 */ /* 0x000fe4000001ff00 */
[----:B------:R-:W-:Y:S02]  /*1410*/  CS2R R94, SRZ ;  /* 0x00000000005e7805 */ /* 0x000fe4000001ff00 */
[----:B------:R-:W-:Y:S02]  /*1420*/  CS2R R96, SRZ ;  /* 0x0000000000607805 */ /* 0x000fe4000001ff00 */
[----:B------:R-:W-:Y:S01]  /*1430*/  CS2R R98, SRZ ;  /* 0x0000000000627805 */ /* 0x000fe2000001ff00 */
        /* <DEDUP_REMOVED lines=9> */
[----:B------:R-:W-:Y:S01]  /*14d0*/  LOP3.LUT R192, R0, 0x1c, RZ, 0xc0, !PT ;  /* 0x0000001c00c07812 */ /* 0x000fe200078ec0ff */
[----:B------:R-:W-:Y:S04]  /*14e0*/  STS.U16 [R3+UR6+0x2200], R66 ;  /* 0x0022004203007988 */ /* 0x000fe80008000406 */
[----:B------:R-:W-:Y:S04]  /*14f0*/  STS.U16 [R3+UR6+0x2400], R68 ;  /* 0x0024004403007988 */ /* 0x000fe80008000406 */
[----:B------:R-:W-:Y:S04]  /*1500*/  STS.U16 [R3+UR6+0x2600], R70 ;  /* 0x0026004603007988 */ /* 0x000fe80008000406 */
[----:B------:R-:W-:Y:S04]  /*1510*/  STS.U16 [R3+UR6+0x2800], R72 ;  /* 0x0028004803007988 */ /* 0x000fe80008000406 */
[----:B------:R-:W-:Y:S04]  /*1520*/  STS.U16 [R3+UR6+0x2a00], R74 ;  /* 0x002a004a03007988 */ /* 0x000fe80008000406 */
[----:B------:R-:W-:Y:S04]  /*1530*/  STS.U16 [R3+UR6+0x2c00], R76 ;  /* 0x002c004c03007988 */ /* 0x000fe80008000406 */
[----:B------:R-:W-:Y:S04]  /*1540*/  STS.U16 [R3+UR6+0x3000], R79 ;  /* 0x0030004f03007988 */ /* 0x000fe80008000406 */
[----:B------:R0:W-:Y:S02]  /*1550*/  STS.U16 [R3+UR6+0x2e00], R78 ;  /* 0x002e004e03007988 */ /* 0x0001e40008000406 */
[----:B0-----:R-:W-:-:S02]  /*1560*/  CS2R R78, SRZ ;  /* 0x00000000004e7805 */ /* 0x001fc4000001ff00 */
[----:B------:R-:W-:Y:S04]  /*1570*/  STS.U16 [R3+UR6+0x3200], R80 ;  /* 0x0032005003007988 */ /* 0x000fe80008000406 */
[----:B------:R0:W-:Y:S04]  /*1580*/  STS.U16 [R3+UR6+0x3400], R81 ;  /* 0x0034005103007988 */ /* 0x0001e80008000406 */
[----:B------:R-:W-:Y:S04]  /*1590*/  STS.U16 [R3+UR6+0x3600], R82 ;  /* 0x0036005203007988 */ /* 0x000fe80008000406 */
[----:B------:R1:W-:Y:S01]  /*15a0*/  STS.U16 [R3+UR6+0x3800], R83 ;  /* 0x0038005303007988 */ /* 0x0003e20008000406 */
[----:B0-----:R-:W-:-:S03]  /*15b0*/  CS2R R80, SRZ ;  /* 0x0000000000507805 */ /* 0x001fc6000001ff00 */
[----:B------:R-:W-:Y:S04]  /*15c0*/  STS.U16 [R3+UR6+0x3a00], R42 ;  /* 0x003a002a03007988 */ /* 0x000fe80008000406 */
[----:B------:R0:W-:Y:S04]  /*15d0*/  STS.U16 [R3+UR6+0x3c00], R84 ;  /* 0x003c005403007988 */ /* 0x0001e80008000406 */
[----:B------:R4:W-:Y:S01]  /*15e0*/  STS.U16 [R3+UR6+0x3e00], R24 ;  /* 0x003e001803007988 */ /* 0x0009e20008000406 */
[----:B-1----:R-:W-:-:S03]  /*15f0*/  CS2R R82, SRZ ;  /* 0x0000000000527805 */ /* 0x002fc6000001ff00 */
[----:B------:R1:W-:Y:S04]  /*1600*/  STS.U16 [R28+UR6+0x100], R6 ;  /* 0x000100061c007988 */ /* 0x0003e80008000406 */
[----:B------:R5:W-:Y:S01]  /*1610*/  STS.U16 [R28+UR6+0x300], R9 ;  /* 0x000300091c007988 */ /* 0x000be20008000406 */
[----:B0-----:R-:W-:-:S03]  /*1620*/  CS2R R84, SRZ ;  /* 0x0000000000547805 */ /* 0x001fc6000001ff00 */
[----:B------:R-:W-:Y:S01]  /*1630*/  STS.U16 [R28+UR6+0x500], R29 ;  /* 0x0005001d1c007988 */ /* 0x000fe20008000406 */
[----:B----4-:R-:W-:-:S03]  /*1640*/  IMAD.MOV.U32 R3, RZ, RZ, -0x800000 ;  /* 0xff800000ff037424 */ /* 0x010fc600078e00ff */
[----:B------:R-:W-:Y:S01]  /*1650*/  STS.U16 [R28+UR6+0x700], R33 ;  /* 0x000700211c007988 */ /* 0x000fe20008000406 */
[----:B-1----:R-:W-:-:S03]  /*1660*/  MOV R6, 0x3f800000 ;  /* 0x3f80000000067802 */ /* 0x002fc60000000f00 */
[----:B------:R-:W-:Y:S01]  /*1670*/  STS.U16 [R28+UR6+0x900], R37 ;  /* 0x000900251c007988 */ /* 0x000fe20008000406 */
[----:B-----5:R-:W-:-:S03]  /*1680*/  IMAD.MOV.U32 R9, RZ, RZ, 0x3f800000 ;  /* 0x3f800000ff097424 */ /* 0x020fc600078e00ff */
        /* <DEDUP_REMOVED lines=11> */
[----:B------:R0:W-:Y:S04]  /*1740*/  STS.U16 [R28+UR6+0x2100], R65 ;  /* 0x002100411c007988 */ /* 0x0001e80008000406 */
[----:B------:R1:W-:Y:S04]  /*1750*/  STS.U16 [R28+UR6+0x2300], R67 ;  /* 0x002300431c007988 */ /* 0x0003e80008000406 */
[----:B------:R-:W-:Y:S04]  /*1760*/  STS.U16 [R28+UR6+0x2500], R69 ;  /* 0x002500451c007988 */ /* 0x000fe80008000406 */
[----:B------:R-:W-:Y:S01]  /*1770*/  STS.U16 [R28+UR6+0x2700], R71 ;  /* 0x002700471c007988 */ /* 0x000fe20008000406 */
[----:B0-----:R-:W-:-:S03]  /*1780*/  CS2R R64, SRZ ;  /* 0x0000000000407805 */ /* 0x001fc6000001ff00 */
[----:B------:R0:W-:Y:S01]  /*1790*/  STS.U16 [R28+UR6+0x2900], R73 ;  /* 0x002900491c007988 */ /* 0x0001e20008000406 */
[----:B-1----:R-:W-:-:S03]  /*17a0*/  CS2R R66, SRZ ;  /* 0x0000000000427805 */ /* 0x002fc6000001ff00 */
[----:B------:R1:W-:Y:S04]  /*17b0*/  STS.U16 [R28+UR6+0x2b00], R75 ;  /* 0x002b004b1c007988 */ /* 0x0003e80008000406 */
[----:B------:R4:W-:Y:S04]  /*17c0*/  STS.U16 [R28+UR6+0x2d00], R77 ;  /* 0x002d004d1c007988 */ /* 0x0009e80008000406 */
[----:B------:R-:W-:Y:S01]  /*17d0*/  STS.U16 [R28+UR6+0x2f00], R32 ;  /* 0x002f00201c007988 */ /* 0x000fe20008000406 */
[----:B0-----:R-:W-:-:S03]  /*17e0*/  CS2R R72, SRZ ;  /* 0x0000000000487805 */ /* 0x001fc6000001ff00 */
[----:B------:R-:W-:Y:S01]  /*17f0*/  STS.U16 [R28+UR6+0x3100], R26 ;  /* 0x0031001a1c007988 */ /* 0x000fe20008000406 */
[----:B-1----:R-:W-:-:S03]  /*1800*/  CS2R R74, SRZ ;  /* 0x00000000004a7805 */ /* 0x002fc6000001ff00 */
[----:B------:R-:W-:Y:S01]  /*1810*/  STS.U16 [R28+UR6+0x3300], R14 ;  /* 0x0033000e1c007988 */ /* 0x000fe20008000406 */
[----:B----4-:R-:W-:-:S03]  /*1820*/  CS2R R76, SRZ ;  /* 0x00000000004c7805 */ /* 0x010fc6000001ff00 */
[----:B--2---:R-:W-:Y:S04]  /*1830*/  STS.U16 [R28+UR6+0x3500], R16 ;  /* 0x003500101c007988 */ /* 0x004fe80008000406 */
[----:B---3--:R-:W-:Y:S04]  /*1840*/  STS.U16 [R28+UR6+0x3700], R18 ;  /* 0x003700121c007988 */ /* 0x008fe80008000406 */
[----:B------:R-:W-:Y:S04]  /*1850*/  STS.U16 [R28+UR6+0x3900], R20 ;  /* 0x003900141c007988 */ /* 0x000fe80008000406 */
[----:B------:R-:W-:Y:S04]  /*1860*/  STS.U16 [R28+UR6+0x3b00], R22 ;  /* 0x003b00161c007988 */ /* 0x000fe80008000406 */
[----:B------:R-:W-:Y:S04]  /*1870*/  STS.U16 [R28+UR6+0x3d00], R10 ;  /* 0x003d000a1c007988 */ /* 0x000fe80008000406 */
[----:B------:R0:W-:Y:S02]  /*1880*/  STS.U16 [R28+UR6+0x3f00], R12 ;  /* 0x003f000c1c007988 */ /* 0x0001e40008000406 */
[----:B0-----:R-:W-:Y:S01]  /*1890*/  LOP3.LUT R12, R0, 0x7f, RZ, 0xc0, !PT ;  /* 0x0000007f000c7812 */ /* 0x001fe200078ec0ff */
[----:B------:R-:W-:Y:S06]  /*18a0*/  @!P0 BRA `(.L_x_0) ;  /* 0x0000005400088947 */ /* 0x000fec0003800000 */
[----:B------:R-:W0:Y:S01]  /*18b0*/  LDC R41, c[0x0][0x268] ;  /* 0x00009a00ff297b82 */ /* 0x000e220000000800 */
[----:B------:R-:W-:Y:S01]  /*18c0*/  LEA.HI R2, R192, 0x18, RZ, 0x1e ;  /* 0x00000018c0027811 */ /* 0x000fe200078ff0ff */
[----:B------:R-:W-:Y:S01]  /*18d0*/  IMAD.SHL.U32 R3, R0, 0x2, RZ ;  /* 0x0000000200037824 */ /* 0x000fe200078e00ff */
[C---:B------:R-:W-:Y:S01]  /*18e0*/  LEA.HI R194, R192.reuse, 0x10, RZ, 0x1e ;  /* 0x00000010c0c27811 */ /* 0x040fe200078ff0ff */
[----:B------:R-:W-:Y:S01]  /*18f0*/  ULDC.64 UR4, c[0x0][0x260] ;  /* 0x0000980000047ab9 */ /* 0x000fe20000000a00 */
[C---:B------:R-:W-:Y:S01]  /*1900*/  LEA.HI R4, R192.reuse, 0x8, RZ, 0x1e ;  /* 0x00000008c0047811 */ /* 0x040fe200078ff0ff */
[C---:B------:R-:W-:Y:S01]  /*1910*/  IMAD.IADD R195, R193.reuse, 0x1, R2 ;  /* 0x00000001c1c37824 */ /* 0x040fe200078e0202 */
[----:B------:R-:W-:Y:S01]  /*1920*/  LEA.HI R192, R192, R193, RZ, 0x1e ;  /* 0x000000c1c0c07211 */ /* 0x000fe200078ff0ff */
[----:B------:R-:W1:Y:S01]  /*1930*/  LDC.64 R6, c[0x0][0x250] ;  /* 0x00009400ff067b82 */ /* 0x000e620000000a00 */
[C---:B------:R-:W-:Y:S01]  /*1940*/  IMAD.IADD R194, R193.reuse, 0x1, R194 ;  /* 0x00000001c1c27824 */ /* 0x040fe200078e02c2 */
[C---:B------:R-:W-:Y:S01]  /*1950*/  LOP3.LUT R11, R0.reuse, 0x7, RZ, 0xc0, !PT ;  /* 0x00000007000b7812 */ /* 0x040fe200078ec0ff */
[----:B------:R-:W-:Y:S01]  /*1960*/  IMAD.IADD R193, R193, 0x1, R4 ;  /* 0x00000001c1c17824 */ /* 0x000fe200078e0204 */
[C---:B------:R-:W-:Y:S01]  /*1970*/  LOP3.LUT R2, R0.reuse, 0x60, RZ, 0xc0, !PT ;  /* 0x0000006000027812 */ /* 0x040fe200078ec0ff */
[----:B------:R-:W-:Y:S01]  /*1980*/  IMAD.SHL.U32 R4, R0, 0x8, RZ ;  /* 0x0000000800047824 */ /* 0x000fe200078e00ff */
[----:B------:R-:W-:Y:S01]  /*1990*/  UIMAD UR4, UR7, UR4, URZ ;  /* 0x00000004070472a4 */ /* 0x000fe2000f8e023f */
[----:B------:R-:W-:Y:S01]  /*19a0*/  IMAD.SHL.U32 R10, R11, 0x40, RZ ;  /* 0x000000400b0a7824 */ /* 0x000fe200078e00ff */
[----:B------:R-:W2:Y:S01]  /*19b0*/  LDC R37, c[0x0][0x258] ;  /* 0x00009600ff257b82 */ /* 0x000ea20000000800 */
[----:B------:R-:W-:Y:S01]  /*19c0*/  SHF.R.U32.HI R5, RZ, 0x1, R2 ;  /* 0x00000001ff057819 */ /* 0x000fe20000011602 */
[----:B------:R-:W-:Y:S01]  /*19d0*/  IMAD R16, R2, 0x8, R11 ;  /* 0x0000000802107824 */ /* 0x000fe200078e020b */
[----:B------:R-:W-:-:S02]  /*19e0*/  LOP3.LUT R4, R4, 0x30, RZ, 0xc0, !PT ;  /* 0x0000003004047812 */ /* 0x000fc400078ec0ff */
[----:B------:R-:W-:Y:S02]  /*19f0*/  CS2R R72, SRZ ;  /* 0x0000000000487805 */ /* 0x000fe4000001ff00 */
[----:B------:R-:W-:Y:S01]  /*1a00*/  LEA R2, R2, UR6, 0x4 ;  /* 0x0000000602027c11 */ /* 0x000fe2000f8e20ff */
[----:B------:R-:W-:Y:S01]  /*1a10*/  IMAD.SHL.U32 R16, R16, 0x10, RZ ;  /* 0x0000001010107824 */ /* 0x000fe200078e00ff */
[----:B------:R-:W-:Y:S01]  /*1a20*/  LOP3.LUT R17, R4, 0x30, R3, 0x78, !PT ;  /* 0x0000003004117812 */ /* 0x000fe200078e7803 */
[----:B0-----:R-:W-:Y:S01]  /*1a30*/  IMAD R8, R8, R41, RZ ;  /* 0x0000002908087224 */ /* 0x001fe200078e02ff */
[----:B------:R-:W0:Y:S01]  /*1a40*/  LDC.64 R34, c[0x0][0x218] ;  /* 0x00008600ff227b82 */ /* 0x000e220000000a00 */
[----:B------:R-:W-:Y:S02]  /*1a50*/  LOP3.LUT R5, R4, R5, RZ, 0x3c, !PT ;  /* 0x0000000504057212 */ /* 0x000fe400078e3cff */
[----:B------:R-:W-:Y:S01]  /*1a60*/  CS2R R74, SRZ ;  /* 0x00000000004a7805 */ /* 0x000fe2000001ff00 */
[----:B------:R-:W-:Y:S01]  /*1a70*/  IMAD R9, R41, 0x4, R8 ;  /* 0x0000000429097824 */ /* 0x000fe200078e0208 */
[----:B------:R-:W-:-:S02]  /*1a80*/  LOP3.LUT R4, R10, R4, RZ, 0xfc, !PT ;  /* 0x000000040a047212 */ /* 0x000fc400078efcff */
[----:B------:R-:W-:Y:S02]  /*1a90*/  CS2R R128, SRZ ;  /* 0x0000000000807805 */ /* 0x000fe4000001ff00 */
[----:B------:R-:W-:Y:S01]  /*1aa0*/  IADD3 R10, R10, R2, R17 ;  /* 0x000000020a0a7210 */ /* 0x000fe20007ffe011 */
[----:B-1----:R-:W-:Y:S01]  /*1ab0*/  IMAD R6, R6, UR7, RZ ;  /* 0x0000000706067c24 */ /* 0x002fe2000f8e02ff */
[----:B------:R-:W-:Y:S01]  /*1ac0*/  LEA R13, R41, R9, 0x2 ;  /* 0x00000009290d7211 */ /* 0x000fe200078e10ff */
[----:B------:R-:W1:Y:S01]  /*1ad0*/  LDC.64 R38, c[0x0][0x220] ;  /* 0x00008800ff267b82 */ /* 0x000e620000000a00 */
[----:B------:R-:W-:Y:S01]  /*1ae0*/  LOP3.LUT R2, R0, 0x1f, RZ, 0xc0, !PT ;  /* 0x0000001f00027812 */ /* 0x000fe200078ec0ff */
[----:B------:R-:W-:Y:S01]  /*1af0*/  IMAD R57, R7, 0x5, RZ ;  /* 0x0000000507397824 */ /* 0x000fe200078e02ff */
[----:B------:R-:W-:Y:S01]  /*1b00*/  LOP3.LUT R16, R16, 0x30, R3, 0x78, !PT ;  /* 0x0000003010107812 */ /* 0x000fe200078e7803 */
[----:B------:R-:W-:Y:S01]  /*1b10*/  IMAD R14, R41, 0x4, R13 ;  /* 0x00000004290e7824 */ /* 0x000fe200078e020d */
[----:B------:R-:W-:Y:S01]  /*1b20*/  LEA R252, R2, UR6, 0x6 ;  /* 0x0000000602fc7c11 */ /* 0x000fe2000f8e30ff */
[----:B------:R-:W-:Y:S01]  /*1b30*/  IMAD R55, R7, 0x6, RZ ;  /* 0x0000000607377824 */ /* 0x000fe200078e02ff */
[----:B------:R-:W-:Y:S01]  /*1b40*/  LOP3.LUT R17, R4, 0x10, R3, 0x78, !PT ;  /* 0x0000001004117812 */ /* 0x000fe200078e7803 */
[C---:B------:R-:W-:Y:S01]  /*1b50*/  IMAD R15, R41.reuse, 0x4, R14 ;  /* 0x00000004290f7824 */ /* 0x040fe200078e020e */
[----:B------:R-:W-:Y:S01]  /*1b60*/  LOP3.LUT P6, RZ, R0, 0x3, RZ, 0xc0, !PT ;  /* 0x0000000300ff7812 */ /* 0x000fe200078cc0ff */
[----:B------:R-:W-:Y:S01]  /*1b70*/  IMAD R3, R2, UR5, RZ ;  /* 0x0000000502037c24 */ /* 0x000fe2000f8e02ff */
[----:B------:R-:W-:Y:S01]  /*1b80*/  LOP3.LUT R2, R0, 0x10, RZ, 0xc0, !PT ;  /* 0x0000001000027812 */ /* 0x000fe200078ec0ff */
[----:B--2---:R-:W-:Y:S01]  /*1b90*/  IMAD R0, R12, R37, RZ ;  /* 0x000000250c007224 */ /* 0x004fe200078e02ff */
[----:B------:R-:W-:Y:S01]  /*1ba0*/  LEA R20, R41, R15, 0x2 ;  /* 0x0000000f29147211 */ /* 0x000fe200078e10ff */
[----:B------:R-:W-:Y:S01]  /*1bb0*/  USHF.L.U32 UR5, UR4, 0x1, URZ ;  /* 0x0000000104057899 */ /* 0x000fe2000800063f */
[----:B------:R-:W-:Y:S01]  /*1bc0*/  IMAD.IADD R252, R5, 0x1, R252 ;  /* 0x0000000105fc7824 */ /* 0x000fe200078e02fc */
[----:B0-----:R-:W-:Y:S01]  /*1bd0*/  LEA R19, P0, R6, R34, 0x1 ;  /* 0x0000002206137211 */ /* 0x001fe200078008ff */
[----:B------:R-:W-:Y:S01]  /*1be0*/  IMAD R12, R2, 0x20, R17 ;  /* 0x00000020020c7824 */ /* 0x000fe200078e0211 */
[----:B------:R-:W-:Y:S01]  /*1bf0*/  SHF.L.U32 R5, R3, 0x1, RZ ;  /* 0x0000000103057819 */ /* 0x000fe200000006ff */
[----:B------:R-:W-:Y:S01]  /*1c00*/  IMAD R21, R41, 0x4, R20 ;  /* 0x0000000429157824 */ /* 0x000fe200078e0214 */
[----:B------:R-:W-:Y:S01]  /*1c10*/  LEA.HI.X.SX32 R35, R6, R35, 0x1, P0 ;  /* 0x0000002306237211 */ /* 0x000fe200000f0eff */
[----:B------:R-:W-:Y:S01]  /*1c20*/  IMAD R2, R37, 0x80, R0 ;  /* 0x0000008025027824 */ /* 0x000fe200078e0200 */
[----:B------:R-:W-:Y:S01]  /*1c30*/  SHF.L.U32 R59, R7, 0x2, RZ ;  /* 0x00000002073b7819 */ /* 0x000fe200000006ff */
[----:B------:R-:W-:Y:S01]  /*1c40*/  IMAD R11, R11, 0x200, R16 ;  /* 0x000002000b0b7824 */ /* 0x000fe200078e0210 */
[----:B------:R-:W-:Y:S01]  /*1c50*/  LEA R22, R41, R21, 0x2 ;  /* 0x0000001529167211 */ /* 0x000fe200078e10ff */
[----:B------:R-:W-:Y:S01]  /*1c60*/  IMAD.HI R4, R3, 0x2, RZ ;  /* 0x0000000203047827 */ /* 0x000fe200078e02ff */
[----:B-1----:R-:W-:Y:S01]  /*1c70*/  IADD3 R157, P2, P3, R5, UR5, R38 ;  /* 0x00000005059d7c10 */ /* 0x002fe2000fb5e026 */
[----:B------:R-:W-:Y:S01]  /*1c80*/  UIMAD.WIDE UR4, UR4, 0x2, URZ ;  /* 0x00000002040478a5 */ /* 0x000fe2000f8e023f */
[----:B------:R-:W-:Y:S01]  /*1c90*/  LEA R23, R41, R22, 0x2 ;  /* 0x0000001629177211 */ /* 0x000fe200078e10ff */
[C---:B------:R-:W-:Y:S01]  /*1ca0*/  IMAD R53, R7.reuse, 0x7, RZ ;  /* 0x0000000707357824 */ /* 0x040fe200078e02ff */
[----:B------:R-:W-:Y:S01]  /*1cb0*/  LEA R16, P0, R0, R19, 0x1 ;  /* 0x0000001300107211 */ /* 0x000fe200078008ff */
[----:B------:R-:W-:Y:S01]  /*1cc0*/  IMAD.SHL.U32 R49, R7, 0x8, RZ ;  /* 0x0000000807317824 */ /* 0x000fe200078e00ff */
[----:B------:R-:W-:Y:S01]  /*1cd0*/  LEA R24, R41, R23, 0x2 ;  /* 0x0000001729187211 */ /* 0x000fe200078e10ff */
[C---:B------:R-:W-:Y:S01]  /*1ce0*/  IMAD R40, R7.reuse, 0x15, RZ ;  /* 0x0000001507287824 */ /* 0x040fe200078e02ff */
[----:B------:R-:W-:Y:S01]  /*1cf0*/  LEA R18, P1, R2, R19, 0x1 ;  /* 0x0000001302127211 */ /* 0x000fe200078208ff */
[----:B------:R-:W-:Y:S01]  /*1d00*/  IMAD R48, R7, 0x1b, RZ ;  /* 0x0000001b07307824 */ /* 0x000fe200078e02ff */
[-C--:B------:R-:W-:Y:S01]  /*1d10*/  LEA.HI.X.SX32 R17, R0, R35.reuse, 0x1, P0 ;  /* 0x0000002300117211 */ /* 0x080fe200000f0eff */
[----:B------:R-:W-:Y:S01]  /*1d20*/  IMAD R25, R41, 0x4, R24 ;  /* 0x0000000429197824 */ /* 0x000fe200078e0218 */
[----:B------:R-:W-:Y:S01]  /*1d30*/  LEA.HI.X.SX32 R19, R2, R35, 0x1, P1 ;  /* 0x0000002302137211 */ /* 0x000fe200008f0eff */
[----:B------:R-:W-:Y:S01]  /*1d40*/  IMAD R50, R7, 0x1c, RZ ;  /* 0x0000001c07327824 */ /* 0x000fe200078e02ff */
[----:B------:R-:W-:Y:S01]  /*1d50*/  IADD3.X R35, R4, UR5, R39, P2, P3 ;  /* 0x0000000504237c10 */ /* 0x000fe200097e6427 */
[----:B------:R-:W-:Y:S01]  /*1d60*/  IMAD.WIDE R68, R59, 0x2, R16 ;  /* 0x000000023b447825 */ /* 0x000fe200078e0210 */
[----:B------:R-:W-:-:S02]  /*1d70*/  LEA R26, R41, R25, 0x2 ;  /* 0x00000019291a7211 */ /* 0x000fc400078e10ff */
[----:B------:R-:W-:Y:S02]  /*1d80*/  CS2R R130, SRZ ;  /* 0x0000000000827805 */ /* 0x000fe4000001ff00 */
[CC--:B------:R-:W-:Y:S01]  /*1d90*/  LEA R46, P0, R8.reuse, R157.reuse, 0x1 ;  /* 0x0000009d082e7211 */ /* 0x0c0fe200078008ff */
[----:B------:R-:W-:Y:S01]  /*1da0*/  IMAD.WIDE R60, R59, 0x2, R18 ;  /* 0x000000023b3c7825 */ /* 0x000fe200078e0212 */
[----:B------:R-:W-:Y:S02]  /*1db0*/  LEA R42, P2, R13, R157, 0x1 ;  /* 0x0000009d0d2a7211 */ /* 0x000fe400078408ff */
[----:B------:R-:W-:Y:S02]  /*1dc0*/  CS2R R120, SRZ ;  /* 0x0000000000787805 */ /* 0x000fe4000001ff00 */
[-C--:B------:R-:W-:Y:S01]  /*1dd0*/  LEA.HI.X.SX32 R47, R8, R35.reuse, 0x1, P0 ;  /* 0x00000023082f7211 */ /* 0x080fe200000f0eff */
[----:B------:R-:W-:Y:S01]  /*1de0*/  IMAD R27, R41, 0x4, R26 ;  /* 0x00000004291b7824 */ /* 0x000fe200078e021a */
[----:B------:R-:W-:Y:S01]  /*1df0*/  LEA.HI.X.SX32 R43, R13, R35, 0x1, P2 ;  /* 0x000000230d2b7211 */ /* 0x000fe200010f0eff */
[----:B------:R-:W-:Y:S01]  /*1e00*/  IMAD.WIDE R62, R57, 0x2, R16 ;  /* 0x00000002393e7825 */ /* 0x000fe200078e0210 */
[----:B------:R-:W-:Y:S01]  /*1e10*/  LEA R44, P1, R9, R157, 0x1 ;  /* 0x0000009d092c7211 */ /* 0x000fe200078208ff */
[----:B------:R0:W-:Y:S01]  /*1e20*/  STL.64 [R1+0xb0], R46 ;  /* 0x0000b02e01007387 */ /* 0x0001e20000100a00 */
[----:B------:R-:W-:Y:S01]  /*1e30*/  LEA R28, R41, R27, 0x2 ;  /* 0x0000001b291c7211 */ /* 0x000fe200078e10ff */
[----:B------:R-:W-:Y:S01]  /*1e40*/  IMAD R51, R7, 0x1d, RZ ;  /* 0x0000001d07337824 */ /* 0x000fe200078e02ff */
[----:B------:R-:W-:Y:S01]  /*1e50*/  LEA.HI.X.SX32 R45, R9, R35, 0x1, P1 ;  /* 0x00000023092d7211 */ /* 0x000fe200008f0eff */
[----:B------:R1:W-:Y:S01]  /*1e60*/  STL.64 [R1+0xa0], R42 ;  /* 0x0000a02a01007387 */ /* 0x0003e20000100a00 */
[-C--:B------:R-:W-:Y:S01]  /*1e70*/  LEA R38, P1, R15, R157.reuse, 0x1 ;  /* 0x0000009d0f267211 */ /* 0x080fe200078208ff */
[----:B------:R-:W-:Y:S01]  /*1e80*/  IMAD R29, R41, 0x4, R28 ;  /* 0x00000004291d7824 */ /* 0x000fe200078e021c */
[C---:B------:R-:W-:Y:S01]  /*1e90*/  LEA R36, P2, R20.reuse, R157, 0x1 ;  /* 0x0000009d14247211 */ /* 0x040fe200078408ff */
[----:B------:R2:W-:Y:S01]  /*1ea0*/  STL.64 [R1+0xa8], R44 ;  /* 0x0000a82c01007387 */ /* 0x0005e20000100a00 */
[----:B------:R-:W-:Y:S01]  /*1eb0*/  LEA.HI.X.SX32 R39, R15, R35, 0x1, P1 ;  /* 0x000000230f277211 */ /* 0x000fe200008f0eff */
[----:B------:R-:W-:Y:S01]  /*1ec0*/  IMAD R52, R7, 0x1e, RZ ;  /* 0x0000001e07347824 */ /* 0x000fe200078e02ff */
[----:B------:R-:W-:Y:S01]  /*1ed0*/  LEA R30, R41, R29, 0x2 ;  /* 0x0000001d291e7211 */ /* 0x000fe200078e10ff */
[C---:B0-----:R-:W-:Y:S01]  /*1ee0*/  IMAD R46, R7.reuse, 0x19, RZ ;  /* 0x00000019072e7824 */ /* 0x041fe200078e02ff */
[----:B------:R-:W-:Y:S01]  /*1ef0*/  LEA.HI.X.SX32 R37, R20, R35, 0x1, P2 ;  /* 0x0000002314257211 */ /* 0x000fe200010f0eff */
[----:B------:R-:W-:Y:S01]  /*1f00*/  IMAD R47, R7, 0x1a, RZ ;  /* 0x0000001a072f7824 */ /* 0x000fe200078e02ff */
[----:B------:R-:W-:Y:S01]  /*1f10*/  LEA R31, R41, R30, 0x2 ;  /* 0x0000001e291f7211 */ /* 0x000fe200078e10ff */
[----:B------:R-:W-:Y:S01]  /*1f20*/  IMAD R54, R7, 0x1f, RZ ;  /* 0x0000001f07367824 */ /* 0x000fe200078e02ff */
[----:B-1----:R-:W-:-:S02]  /*1f30*/  LEA R42, P0, R14, R157, 0x1 ;  /* 0x0000009d0e2a7211 */ /* 0x002fc400078008ff */
[----:B------:R-:W-:Y:S02]  /*1f40*/  CS2R R122, SRZ ;  /* 0x00000000007a7805 */ /* 0x000fe4000001ff00 */
[----:B------:R-:W-:Y:S01]  /*1f50*/  LOP3.LUT R58, R12, 0x20, RZ, 0x3c, !PT ;  /* 0x000000200c3a7812 */ /* 0x000fe200078e3cff */
[----:B------:R-:W-:Y:S01]  /*1f60*/  IMAD R32, R41, 0x4, R31 ;  /* 0x0000000429207824 */ /* 0x000fe200078e021f */
[----:B------:R-:W-:Y:S01]  /*1f70*/  LEA.HI.X.SX32 R43, R14, R35, 0x1, P0 ;  /* 0x000000230e2b7211 */ /* 0x000fe200000f0eff */
[----:B------:R-:W-:Y:S01]  /*1f80*/  IMAD.WIDE R58, R57, 0x2, R18 ;  /* 0x00000002393a7825 */ /* 0x000fe200078e0212 */
[----:B------:R-:W-:Y:S02]  /*1f90*/  LEA R14, P2, R23, R157, 0x1 ;  /* 0x0000009d170e7211 */ /* 0x000fe400078408ff */
[----:B------:R-:W-:Y:S02]  /*1fa0*/  CS2R R108, SRZ ;  /* 0x00000000006c7805 */ /* 0x000fe4000001ff00 */
[----:B------:R-:W-:Y:S01]  /*1fb0*/  LOP3.LUT R56, R11, 0x40, RZ, 0x3c, !PT ;  /* 0x000000400b387812 */ /* 0x000fe200078e3cff */
[----:B------:R-:W-:Y:S01]  /*1fc0*/  IMAD R33, R41, 0x4, R32 ;  /* 0x0000000429217824 */ /* 0x000fe200078e0220 */
[----:B------:R0:W-:Y:S01]  /*1fd0*/  STL.64 [R1+0x98], R42 ;  /* 0x0000982a01007387 */ /* 0x0001e20000100a00 */
[----:B------:R-:W-:Y:S01]  /*1fe0*/  LEA.HI.X.SX32 R15, R23, R35, 0x1, P2 ;  /* 0x00000023170f7211 */ /* 0x000fe200010f0eff */
[----:B------:R-:W-:Y:S01]  /*1ff0*/  IMAD.WIDE R56, R55, 0x2, R18 ;  /* 0x0000000237387825 */ /* 0x000fe200078e0212 */
[----:B------:R-:W-:Y:S01]  /*2000*/  LEA R20, P2, R26, R157, 0x1 ;  /* 0x0000009d1a147211 */ /* 0x000fe200078408ff */
[----:B------:R1:W-:Y:S01]  /*2010*/  STL.64 [R1+0x90], R38 ;  /* 0x0000902601007387 */ /* 0x0003e20000100a00 */
[----:B------:R-:W-:Y:S01]  /*2020*/  CS2R R110, SRZ ;  /* 0x00000000006e7805 */ /* 0x000fe2000001ff00 */
[----:B------:R-:W-:Y:S01]  /*2030*/  IMAD R34, R41, 0x4, R33 ;  /* 0x0000000429227824 */ /* 0x000fe200078e0221 */
[----:B------:R-:W-:Y:S01]  /*2040*/  CS2R R112, SRZ ;  /* 0x0000000000707805 */ /* 0x000fe2000001ff00 */
[----:B------:R3:W-:Y:S01]  /*2050*/  STL.64 [R1+0x88], R36 ;  /* 0x0000882401007387 */ /* 0x0007e20000100a00 */
[----:B--2---:R-:W-:Y:S01]  /*2060*/  IMAD R45, R7, 0x9, RZ ;  /* 0x00000009072d7824 */ /* 0x004fe200078e02ff */
[----:B------:R-:W-:-:S02]  /*2070*/  CS2R R114, SRZ ;  /* 0x0000000000727805 */ /* 0x000fc4000001ff00 */
[----:B------:R-:W-:Y:S01]  /*2080*/  LEA R5, R41, R34, 0x2 ;  /* 0x0000002229057211 */ /* 0x000fe200078e10ff */
[----:B------:R-:W-:Y:S01]  /*2090*/  STL.64 [R1+0x70], R14 ;  /* 0x0000700e01007387 */ /* 0x000fe20000100a00 */
[C---:B0-----:R-:W-:Y:S01]  /*20a0*/  IMAD R42, R7.reuse, 0x16, RZ ;  /* 0x00000016072a7824 */ /* 0x041fe200078e02ff */
[----:B------:R-:W-:Y:S01]  /*20b0*/  CS2R R116, SRZ ;  /* 0x0000000000747805 */ /* 0x000fe2000001ff00 */
[----:B------:R-:W-:Y:S01]  /*20c0*/  IMAD R43, R7, 0x17, RZ ;  /* 0x00000017072b7824 */ /* 0x000fe200078e02ff */
[-C--:B-1----:R-:W-:Y:S01]  /*20d0*/  LEA R38, P0, R21, R157.reuse, 0x1 ;  /* 0x0000009d15267211 */ /* 0x082fe200078008ff */
[----:B------:R-:W-:Y:S01]  /*20e0*/  IMAD R6, R41, 0x4, R5 ;  /* 0x0000000429067824 */ /* 0x000fe200078e0205 */
[----:B------:R-:W-:Y:S01]  /*20f0*/  CS2R R118, SRZ ;  /* 0x0000000000767805 */ /* 0x000fe2000001ff00 */
[----:B------:R-:W-:Y:S01]  /*2100*/  IMAD R44, R7, 0x18, RZ ;  /* 0x00000018072c7824 */ /* 0x000fe200078e02ff */
[----:B---3--:R-:W-:Y:S02]  /*2110*/  LEA R36, P1, R22, R157, 0x1 ;  /* 0x0000009d16247211 */ /* 0x008fe400078208ff */
[----:B------:R-:W-:-:S02]  /*2120*/  CS2R R124, SRZ ;  /* 0x00000000007c7805 */ /* 0x000fc4000001ff00 */
[----:B------:R-:W-:Y:S02]  /*2130*/  LEA R0, R41, R6, 0x2 ;  /* 0x0000000629007211 */ /* 0x000fe400078e10ff */
[----:B------:R-:W-:Y:S02]  /*2140*/  CS2R R126, SRZ ;  /* 0x00000000007e7805 */ /* 0x000fe4000001ff00 */
[-C--:B------:R-:W-:Y:S02]  /*2150*/  LEA.HI.X.SX32 R39, R21, R35.reuse, 0x1, P0 ;  /* 0x0000002315277211 */ /* 0x080fe400000f0eff */
[----:B------:R-:W-:Y:S02]  /*2160*/  CS2R R64, SRZ ;  /* 0x0000000000407805 */ /* 0x000fe4000001ff00 */
[-C--:B------:R-:W-:Y:S01]  /*2170*/  LEA.HI.X.SX32 R37, R22, R35.reuse, 0x1, P1 ;  /* 0x0000002316257211 */ /* 0x080fe200008f0eff */
[----:B------:R-:W-:Y:S01]  /*2180*/  IMAD R2, R41, 0x4, R0 ;  /* 0x0000000429027824 */ /* 0x000fe200078e0200 */
[----:B------:R-:W-:Y:S01]  /*2190*/  LEA.HI.X.SX32 R21, R26, R35, 0x1, P2 ;  /* 0x000000231a157211 */ /* 0x000fe200010f0eff */
[----:B------:R0:W-:Y:S01]  /*21a0*/  STL.64 [R1+0x80], R38 ;  /* 0x0000802601007387 */ /* 0x0001e20000100a00 */
[----:B------:R-:W-:Y:S01]  /*21b0*/  LEA R22, P2, R29, R157, 0x1 ;  /* 0x0000009d1d167211 */ /* 0x000fe200078408ff */
[----:B------:R-:W-:Y:S01]  /*21c0*/  IMAD R3, R41, 0x4, R2 ;  /* 0x0000000429037824 */ /* 0x000fe200078e0202 */
[----:B------:R-:W-:Y:S01]  /*21d0*/  CS2R R66, SRZ ;  /* 0x0000000000427805 */ /* 0x000fe2000001ff00 */
[----:B------:R1:W-:Y:S01]  /*21e0*/  STL.64 [R1+0x78], R36 ;  /* 0x0000782401007387 */ /* 0x0003e20000100a00 */
[----:B------:R-:W-:-:S02]  /*21f0*/  LEA.HI.X.SX32 R23, R29, R35, 0x1, P2 ;  /* 0x000000231d177211 */ /* 0x000fc400010f0eff */
[----:B------:R-:W-:Y:S02]  /*2200*/  CS2R R76, SRZ ;  /* 0x00000000004c7805 */ /* 0x000fe4000001ff00 */
[C---:B------:R-:W-:Y:S01]  /*2210*/  LEA R4, R41.reuse, R3, 0x2 ;  /* 0x0000000329047211 */ /* 0x040fe200078e10ff */
[----:B------:R2:W-:Y:S01]  /*2220*/  STL.64 [R1+0x58], R20 ;  /* 0x0000581401007387 */ /* 0x0005e20000100a00 */
[----:B------:R-:W-:Y:S02]  /*2230*/  CS2R R78, SRZ ;  /* 0x00000000004e7805 */ /* 0x000fe4000001ff00 */
[----:B------:R-:W-:Y:S02]  /*2240*/  CS2R R92, SRZ ;  /* 0x00000000005c7805 */ /* 0x000fe4000001ff00 */
[----:B------:R-:W-:Y:S01]  /*2250*/  CS2R R94, SRZ ;  /* 0x00000000005e7805 */ /* 0x000fe2000001ff00 */
[----:B------:R-:W-:Y:S01]  /*2260*/  IMAD R8, R41, 0x4, R4 ;  /* 0x0000000429087824 */ /* 0x000fe200078e0204 */
[----:B0-----:R-:W-:-:S02]  /*2270*/  LEA R38, P0, R24, R157, 0x1 ;  /* 0x0000009d18267211 */ /* 0x001fc400078008ff */
[----:B------:R-:W-:Y:S02]  /*2280*/  CS2R R80, SRZ ;  /* 0x0000000000507805 */ /* 0x000fe4000001ff00 */
[----:B------:R-:W-:Y:S01]  /*2290*/  CS2R R82, SRZ ;  /* 0x0000000000527805 */ /* 0x000fe2000001ff00 */
[----:B------:R-:W-:Y:S01]  /*22a0*/  IMAD R9, R41, 0x4, R8 ;  /* 0x0000000429097824 */ /* 0x000fe200078e0208 */
[----:B-1----:R-:W-:Y:S02]  /*22b0*/  LEA R36, P1, R25, R157, 0x1 ;  /* 0x0000009d19247211 */ /* 0x002fe400078208ff */
[----:B------:R-:W-:Y:S02]  /*22c0*/  CS2R R96, SRZ ;  /* 0x0000000000607805 */ /* 0x000fe4000001ff00 */
[----:B------:R-:W-:Y:S02]  /*22d0*/  LEA.HI.X.SX32 R39, R24, R35, 0x1, P0 ;  /* 0x0000002318277211 */ /* 0x000fe400000f0eff */
[----:B------:R-:W-:-:S02]  /*22e0*/  CS2R R98, SRZ ;  /* 0x0000000000627805 */ /* 0x000fc4000001ff00 */
[----:B------:R-:W-:Y:S02]  /*22f0*/  LEA R13, R41, R9, 0x2 ;  /* 0x00000009290d7211 */ /* 0x000fe400078e10ff */
[----:B------:R-:W-:Y:S02]  /*2300*/  CS2R R84, SRZ ;  /* 0x0000000000547805 */ /* 0x000fe4000001ff00 */
[----:B------:R-:W-:Y:S01]  /*2310*/  LEA.HI.X.SX32 R37, R25, R35, 0x1, P1 ;  /* 0x0000002319257211 */ /* 0x000fe200008f0eff */
[----:B------:R0:W-:Y:S01]  /*2320*/  STL.64 [R1+0x68], R38 ;  /* 0x0000682601007387 */ /* 0x0001e20000100a00 */
[C---:B------:R-:W-:Y:S01]  /*2330*/  LEA R24, P1, R28.reuse, R157, 0x1 ;  /* 0x0000009d1c187211 */ /* 0x040fe200078208ff */
[C---:B------:R-:W-:Y:S01]  /*2340*/  IMAD R14, R41.reuse, 0x4, R13 ;  /* 0x00000004290e7824 */ /* 0x040fe200078e020d */
[----:B------:R-:W-:Y:S01]  /*2350*/  CS2R R86, SRZ ;  /* 0x0000000000567805 */ /* 0x000fe2000001ff00 */
[----:B------:R1:W-:Y:S01]  /*2360*/  STL.64 [R1+0x60], R36 ;  /* 0x0000602401007387 */ /* 0x0003e20000100a00 */
[----:B------:R-:W-:Y:S01]  /*2370*/  LEA.HI.X.SX32 R25, R28, R35, 0x1, P1 ;  /* 0x000000231c197211 */ /* 0x000fe200008f0eff */
[----:B------:R-:W-:Y:S01]  /*2380*/  IMAD R15, R41, 0x4, R14 ;  /* 0x00000004290f7824 */ /* 0x000fe200078e020e */
[----:B------:R-:W-:Y:S01]  /*2390*/  LEA R26, P1, R31, R157, 0x1 ;  /* 0x0000009d1f1a7211 */ /* 0x000fe200078208ff */
[----:B------:R3:W-:Y:S01]  /*23a0*/  STL.64 [R1+0x40], R22 ;  /* 0x0000401601007387 */ /* 0x0007e20000100a00 */
[----:B------:R-:W-:-:S02]  /*23b0*/  CS2R R100, SRZ ;  /* 0x0000000000647805 */ /* 0x000fc4000001ff00 */
[----:B------:R-:W-:Y:S02]  /*23c0*/  CS2R R102, SRZ ;  /* 0x0000000000667805 */ /* 0x000fe4000001ff00 */
[----:B--2---:R-:W-:Y:S01]  /*23d0*/  LEA R20, R41, R15, 0x2 ;  /* 0x0000000f29147211 */ /* 0x004fe200078e10ff */
[C---:B0-----:R-:W-:Y:S01]  /*23e0*/  IMAD R38, R7.reuse, 0x13, RZ ;  /* 0x0000001307267824 */ /* 0x041fe200078e02ff */
[----:B------:R-:W-:Y:S01]  /*23f0*/  CS2R R88, SRZ ;  /* 0x0000000000587805 */ /* 0x000fe2000001ff00 */
[----:B------:R-:W-:Y:S01]  /*2400*/  IMAD R39, R7, 0x14, RZ ;  /* 0x0000001407277824 */ /* 0x000fe200078e02ff */
[----:B------:R-:W-:Y:S02]  /*2410*/  CS2R R90, SRZ ;  /* 0x00000000005a7805 */ /* 0x000fe4000001ff00 */
[----:B-1----:R-:W-:Y:S01]  /*2420*/  LEA R36, P0, R27, R157, 0x1 ;  /* 0x0000009d1b247211 */ /* 0x002fe200078008ff */
[----:B------:R-:W-:Y:S01]  /*2430*/  IMAD R21, R41, 0x4, R20 ;  /* 0x0000000429157824 */ /* 0x000fe200078e0214 */
[----:B------:R-:W-:-:S02]  /*2440*/  CS2R R104, SRZ ;  /* 0x0000000000687805 */ /* 0x000fc4000001ff00 */
[----:B------:R-:W-:Y:S02]  /*2450*/  CS2R R106, SRZ ;  /* 0x00000000006a7805 */ /* 0x000fe4000001ff00 */
[-C--:B------:R-:W-:Y:S01]  /*2460*/  LEA.HI.X.SX32 R37, R27, R35.reuse, 0x1, P0 ;  /* 0x000000231b257211 */ /* 0x080fe200000f0eff */
[----:B---3--:R-:W-:Y:S01]  /*2470*/  IMAD R22, R41, 0x4, R21 ;  /* 0x0000000429167824 */ /* 0x008fe200078e0215 */
[----:B------:R-:W-:Y:S01]  /*2480*/  LEA.HI.X.SX32 R27, R31, R35, 0x1, P1 ;  /* 0x000000231f1b7211 */ /* 0x000fe200008f0eff */
[----:B------:R-:W-:Y:S01]  /*2490*/  UMOV UR4, URZ ;  /* 0x0000003f00047c82 */ /* 0x000fe20008000000 */
[C---:B------:R-:W-:Y:S01]  /*24a0*/  LEA R28, P1, R34.reuse, R157, 0x1 ;  /* 0x0000009d221c7211 */ /* 0x040fe200078208ff */
[----:B------:R0:W-:Y:S01]  /*24b0*/  STL.64 [R1+0x50], R36 ;  /* 0x0000502401007387 */ /* 0x0001e20000100a00 */
[----:B------:R-:W-:Y:S01]  /*24c0*/  LEA R23, R41, R22, 0x2 ;  /* 0x0000001629177211 */ /* 0x000fe200078e10ff */
[----:B------:R-:W-:Y:S01]  /*24d0*/  UMOV UR5, URZ ;  /* 0x0000003f00057c82 */ /* 0x000fe20008000000 */
[----:B------:R-:W-:Y:S01]  /*24e0*/  LEA.HI.X.SX32 R29, R34, R35, 0x1, P1 ;  /* 0x00000023221d7211 */ /* 0x000fe200008f0eff */
[----:B------:R1:W-:Y:S01]  /*24f0*/  STL.64 [R1+0x48], R24 ;  /* 0x0000481801007387 */ /* 0x0003e20000100a00 */
[----:B------:R-:W-:Y:S01]  /*2500*/  IMAD R34, R7, 0x11, RZ ;  /* 0x0000001107227824 */ /* 0x000fe200078e02ff */
[----:B------:R-:W-:Y:S01]  /*2510*/  ULDC UR11, c[0x0][0x238] ;  /* 0x00008e00000b7ab9 */ /* 0x000fe20000000800 */
[----:B0-----:R-:W-:-:S02]  /*2520*/  LEA R36, P0, R30, R157, 0x1 ;  /* 0x0000009d1e247211 */ /* 0x001fc400078008ff */
[----:B-1----:R-:W-:Y:S02]  /*2530*/  LEA R24, P2, R32, R157, 0x1 ;  /* 0x0000009d20187211 */ /* 0x002fe400078408ff */
[-C--:B------:R-:W-:Y:S02]  /*2540*/  LEA.HI.X.SX32 R37, R30, R35.reuse, 0x1, P0 ;  /* 0x000000231e257211 */ /* 0x080fe400000f0eff */
[----:B------:R-:W-:Y:S02]  /*2550*/  LEA.HI.X.SX32 R25, R32, R35, 0x1, P2 ;  /* 0x0000002320197211 */ /* 0x000fe400010f0eff */
[C---:B------:R-:W-:Y:S02]  /*2560*/  LEA R30, P0, R33.reuse, R157, 0x1 ;  /* 0x0000009d211e7211 */ /* 0x040fe400078008ff */
[----:B------:R-:W-:Y:S01]  /*2570*/  MOV R32, 0xff800000 ;  /* 0xff80000000207802 */ /* 0x000fe20000000f00 */
[----:B------:R0:W-:Y:S01]  /*2580*/  STL.64 [R1+0x28], R24 ;  /* 0x0000281801007387 */ /* 0x0001e20000100a00 */
[----:B------:R-:W-:Y:S01]  /*2590*/  LEA.HI.X.SX32 R31, R33, R35, 0x1, P0 ;  /* 0x00000023211f7211 */ /* 0x000fe200000f0eff */
[----:B------:R-:W-:-:S02]  /*25a0*/  IMAD.SHL.U32 R33, R7, 0x10, RZ ;  /* 0x0000001007217824 */ /* 0x000fc400078e00ff */
[----:B------:R1:W-:Y:S04]  /*25b0*/  STL.64 [R1+0x38], R36 ;  /* 0x0000382401007387 */ /* 0x0003e80000100a00 */
[----:B------:R2:W-:Y:S01]  /*25c0*/  STL.64 [R1+0x30], R26 ;  /* 0x0000301a01007387 */ /* 0x0005e20000100a00 */
[----:B0-----:R-:W-:-:S03]  /*25d0*/  IMAD R24, R41, 0x4, R23 ;  /* 0x0000000429187824 */ /* 0x001fc600078e0217 */
[----:B------:R0:W-:Y:S01]  /*25e0*/  STL.64 [R1+0x20], R30 ;  /* 0x0000201e01007387 */ /* 0x0001e20000100a00 */
[----:B------:R-:W-:-:S03]  /*25f0*/  IMAD R25, R41, 0x4, R24 ;  /* 0x0000000429197824 */ /* 0x000fc600078e0218 */
[----:B------:R3:W-:Y:S01]  /*2600*/  STL.64 [R1+0x18], R28 ;  /* 0x0000181c01007387 */ /* 0x0007e20000100a00 */
[----:B-1----:R-:W-:Y:S01]  /*2610*/  IMAD R37, R7, 0xb, RZ ;  /* 0x0000000b07257824 */ /* 0x002fe200078e02ff */
[----:B--2---:R-:W-:Y:S01]  /*2620*/  LEA R26, P2, R5, R157, 0x1 ;  /* 0x0000009d051a7211 */ /* 0x004fe200078408ff */
[----:B------:R-:W-:-:S03]  /*2630*/  IMAD.MOV.U32 R36, RZ, RZ, -0x800000 ;  /* 0xff800000ff247424 */ /* 0x000fc600078e00ff */
[----:B------:R-:W-:Y:S02]  /*2640*/  LEA.HI.X.SX32 R27, R5, R35, 0x1, P2 ;  /* 0x00000023051b7211 */ /* 0x000fe400010f0eff */
[----:B------:R-:W-:Y:S02]  /*2650*/  LEA R5, R41, R25, 0x2 ;  /* 0x0000001929057211 */ /* 0x000fe400078e10ff */
[-C--:B0-----:R-:W-:Y:S01]  /*2660*/  LEA R30, P0, R6, R157.reuse, 0x1 ;  /* 0x0000009d061e7211 */ /* 0x081fe200078008ff */
[----:B------:R0:W-:Y:S01]  /*2670*/  STL.64 [R1+0x10], R26 ;  /* 0x0000101a01007387 */ /* 0x0001e20000100a00 */
[-C--:B---3--:R-:W-:Y:S02]  /*2680*/  LEA R28, P1, R0, R157.reuse, 0x1 ;  /* 0x0000009d001c7211 */ /* 0x088fe400078208ff */
[----:B------:R-:W-:Y:S02]  /*2690*/  LEA R250, P2, R2, R157, 0x1 ;  /* 0x0000009d02fa7211 */ /* 0x000fe400078408ff */
[----:B------:R-:W-:-:S02]  /*26a0*/  LEA.HI.X.SX32 R29, R0, R35, 0x1, P1 ;  /* 0x00000023001d7211 */ /* 0x000fc400008f0eff */
[-C--:B------:R-:W-:Y:S02]  /*26b0*/  LEA.HI.X.SX32 R31, R6, R35.reuse, 0x1, P0 ;  /* 0x00000023061f7211 */ /* 0x080fe400000f0eff */
[----:B------:R-:W-:Y:S02]  /*26c0*/  LEA.HI.X.SX32 R251, R2, R35, 0x1, P2 ;  /* 0x0000002302fb7211 */ /* 0x000fe400010f0eff */
[-C--:B------:R-:W-:Y:S01]  /*26d0*/  LEA R248, P0, R3, R157.reuse, 0x1 ;  /* 0x0000009d03f87211 */ /* 0x080fe200078008ff */
[----:B0-----:R-:W-:Y:S01]  /*26e0*/  IMAD R26, R41, 0x4, R5 ;  /* 0x00000004291a7824 */ /* 0x001fe200078e0205 */
[C---:B------:R-:W-:Y:S01]  /*26f0*/  LEA R246, P1, R4.reuse, R157, 0x1 ;  /* 0x0000009d04f67211 */ /* 0x040fe200078208ff */
[----:B------:R-:W-:Y:S01]  /*2700*/  STL.64 [R1+0x8], R30 ;  /* 0x0000081e01007387 */ /* 0x000fe20000100a00 */
[-C--:B------:R-:W-:Y:S01]  /*2710*/  LEA.HI.X.SX32 R249, R3, R35.reuse, 0x1, P0 ;  /* 0x0000002303f97211 */ /* 0x080fe200000f0eff */
[----:B------:R-:W-:Y:S01]  /*2720*/  IMAD R0, R41, 0x4, R26 ;  /* 0x0000000429007824 */ /* 0x000fe200078e021a */
[----:B------:R-:W-:Y:S01]  /*2730*/  LEA.HI.X.SX32 R247, R4, R35, 0x1, P1 ;  /* 0x0000002304f77211 */ /* 0x000fe200008f0eff */
[----:B------:R-:W-:Y:S01]  /*2740*/  STL.64 [R1], R28 ;  /* 0x0000001c01007387 */ /* 0x000fe20000100a00 */
[----:B------:R-:W-:-:S02]  /*2750*/  LEA R242, P2, R8, R157, 0x1 ;  /* 0x0000009d08f27211 */ /* 0x000fc400078408ff */
[----:B------:R-:W-:Y:S01]  /*2760*/  LEA R2, R41, R0, 0x2 ;  /* 0x0000000029027211 */ /* 0x000fe200078e10ff */
[----:B------:R-:W-:Y:S01]  /*2770*/  STL.64 [R1+0x270], R68 ;  /* 0x0002704401007387 */ /* 0x000fe20000100a00 */
[----:B------:R-:W-:Y:S02]  /*2780*/  LEA.HI.X.SX32 R243, R8, R35, 0x1, P2 ;  /* 0x0000002308f37211 */ /* 0x000fe400010f0eff */
[-C--:B------:R-:W-:Y:S01]  /*2790*/  LEA R240, P0, R9, R157.reuse, 0x1 ;  /* 0x0000009d09f07211 */ /* 0x080fe200078008ff */
[----:B------:R-:W-:Y:S01]  /*27a0*/  IMAD R3, R41, 0x4, R2 ;  /* 0x0000000429037824 */ /* 0x000fe200078e0202 */
[----:B------:R-:W-:Y:S01]  /*27b0*/  LEA R234, P1, R13, R157, 0x1 ;  /* 0x0000009d0dea7211 */ /* 0x000fe200078208ff */
[----:B------:R0:W-:Y:S01]  /*27c0*/  STL.64 [R1+0x268], R60 ;  /* 0x0002683c01007387 */ /* 0x0001e20000100a00 */
[-C--:B------:R-:W-:Y:S01]  /*27d0*/  LEA.HI.X.SX32 R241, R9, R35.reuse, 0x1, P0 ;  /* 0x0000002309f17211 */ /* 0x080fe200000f0eff */
[----:B------:R-:W-:Y:S01]  /*27e0*/  IMAD R4, R41, 0x4, R3 ;  /* 0x0000000429047824 */ /* 0x000fe200078e0203 */
[----:B------:R-:W-:Y:S01]  /*27f0*/  LEA.HI.X.SX32 R235, R13, R35, 0x1, P1 ;  /* 0x000000230deb7211 */ /* 0x000fe200008f0eff */
[----:B------:R-:W-:Y:S01]  /*2800*/  STL.64 [R1+0x260], R62 ;  /* 0x0002603e01007387 */ /* 0x000fe20000100a00 */
[----:B------:R-:W-:-:S02]  /*2810*/  LEA R222, P1, R20, R157, 0x1 ;  /* 0x0000009d14de7211 */ /* 0x000fc400078208ff */
[----:B------:R-:W-:Y:S01]  /*2820*/  LEA R6, R41, R4, 0x2 ;  /* 0x0000000429067211 */ /* 0x000fe200078e10ff */
[----:B------:R1:W-:Y:S01]  /*2830*/  STL.64 [R1+0x258], R58 ;  /* 0x0002583a01007387 */ /* 0x0003e20000100a00 */
[-C--:B------:R-:W-:Y:S02]  /*2840*/  LEA R230, P2, R14, R157.reuse, 0x1 ;  /* 0x0000009d0ee67211 */ /* 0x080fe400078408ff */
[----:B------:R-:W-:Y:S01]  /*2850*/  LEA R226, P0, R15, R157, 0x1 ;  /* 0x0000009d0fe27211 */ /* 0x000fe200078008ff */
[----:B------:R-:W-:Y:S01]  /*2860*/  IMAD R8, R41, 0x4, R6 ;  /* 0x0000000429087824 */ /* 0x000fe200078e0206 */
[-C--:B------:R-:W-:Y:S01]  /*2870*/  LEA.HI.X.SX32 R223, R20, R35.reuse, 0x1, P1 ;  /* 0x0000002314df7211 */ /* 0x080fe200008f0eff */
[----:B0-----:R-:W-:Y:S01]  /*2880*/  IMAD.WIDE R60, R55, 0x2, R16 ;  /* 0x00000002373c7825 */ /* 0x001fe200078e0210 */
[----:B------:R-:W-:Y:S02]  /*2890*/  LEA.HI.X.SX32 R231, R14, R35, 0x1, P2 ;  /* 0x000000230ee77211 */ /* 0x000fe400010f0eff */
[----:B------:R-:W-:Y:S01]  /*28a0*/  LEA R210, P1, R23, R157, 0x1 ;  /* 0x0000009d17d27211 */ /* 0x000fe200078208ff */
[----:B------:R-:W-:Y:S01]  /*28b0*/  IMAD R9, R41, 0x4, R8 ;  /* 0x0000000429097824 */ /* 0x000fe200078e0208 */
[----:B------:R-:W-:Y:S01]  /*28c0*/  LEA.HI.X.SX32 R227, R15, R35, 0x1, P0 ;  /* 0x000000230fe37211 */ /* 0x000fe200000f0eff */
[----:B-1----:R-:W-:Y:S01]  /*28d0*/  IMAD.WIDE R58, R53, 0x2, R16 ;  /* 0x00000002353a7825 */ /* 0x002fe200078e0210 */
[----:B------:R-:W-:Y:S01]  /*28e0*/  LEA R214, P0, R22, R157, 0x1 ;  /* 0x0000009d16d67211 */ /* 0x000fe200078008ff */
[----:B------:R0:W-:Y:S01]  /*28f0*/  STL.64 [R1+0x250], R60 ;  /* 0x0002503c01007387 */ /* 0x0001e20000100a00 */
[----:B------:R-:W-:-:S02]  /*2900*/  LEA R13, R41, R9, 0x2 ;  /* 0x00000009290d7211 */ /* 0x000fc400078e10ff */
[----:B------:R-:W-:Y:S01]  /*2910*/  LEA.HI.X.SX32 R211, R23, R35, 0x1, P1 ;  /* 0x0000002317d37211 */ /* 0x000fe200008f0eff */
[----:B------:R1:W-:Y:S01]  /*2920*/  STL.64 [R1+0x248], R56 ;  /* 0x0002483801007387 */ /* 0x0003e20000100a00 */
[----:B------:R-:W-:Y:S01]  /*2930*/  LEA R198, P1, R5, R157, 0x1 ;  /* 0x0000009d05c67211 */ /* 0x000fe200078208ff */
[----:B------:R-:W-:Y:S01]  /*2940*/  IMAD R14, R41, 0x4, R13 ;  /* 0x00000004290e7824 */ /* 0x000fe200078e020d */
[----:B------:R-:W-:Y:S01]  /*2950*/  LEA.HI.X.SX32 R215, R22, R35, 0x1, P0 ;  /* 0x0000002316d77211 */ /* 0x000fe200000f0eff */
[----:B------:R2:W-:Y:S01]  /*2960*/  STL.64 [R1+0x240], R58 ;  /* 0x0002403a01007387 */ /* 0x0005e20000100a00 */
[-C--:B------:R-:W-:Y:S01]  /*2970*/  LEA R218, P2, R21, R157.reuse, 0x1 ;  /* 0x0000009d15da7211 */ /* 0x080fe200078408ff */
[----:B------:R-:W-:Y:S01]  /*2980*/  IMAD R15, R41, 0x4, R14 ;  /* 0x00000004290f7824 */ /* 0x000fe200078e020e */
[----:B------:R-:W-:Y:S01]  /*2990*/  LEA R202, P0, R25, R157, 0x1 ;  /* 0x0000009d19ca7211 */ /* 0x000fe200078008ff */
[----:B0-----:R-:W-:Y:S01]  /*29a0*/  IMAD.WIDE R60, R53, 0x2, R18 ;  /* 0x00000002353c7825 */ /* 0x001fe200078e0212 */
[----:B------:R-:W-:-:S02]  /*29b0*/  LEA.HI.X.SX32 R199, R5, R35, 0x1, P1 ;  /* 0x0000002305c77211 */ /* 0x000fc400008f0eff */
[----:B------:R-:W-:Y:S01]  /*29c0*/  LEA R5, R41, R15, 0x2 ;  /* 0x0000000f29057211 */ /* 0x000fe200078e10ff */
[----:B-1----:R-:W-:Y:S01]  /*29d0*/  IMAD.WIDE R56, R49, 0x2, R16 ;  /* 0x0000000231387825 */ /* 0x002fe200078e0210 */
[-C--:B------:R-:W-:Y:S01]  /*29e0*/  LEA.HI.X.SX32 R219, R21, R35.reuse, 0x1, P2 ;  /* 0x0000002315db7211 */ /* 0x080fe200010f0eff */
[----:B------:R0:W-:Y:S01]  /*29f0*/  STL.64 [R1+0x238], R60 ;  /* 0x0002383c01007387 */ /* 0x0001e20000100a00 */
[----:B------:R-:W-:Y:S01]  /*2a00*/  LEA.HI.X.SX32 R203, R25, R35, 0x1, P0 ;  /* 0x0000002319cb7211 */ /* 0x000fe200000f0eff */
[----:B------:R-:W-:Y:S01]  /*2a10*/  IMAD R23, R41, 0x4, R5 ;  /* 0x0000000429177824 */ /* 0x000fe200078e0205 */
[-C--:B------:R-:W-:Y:S01]  /*2a20*/  LEA R206, P2, R24, R157.reuse, 0x1 ;  /* 0x0000009d18ce7211 */ /* 0x080fe200078408ff */
[----:B--2---:R-:W-:Y:S01]  /*2a30*/  IMAD.WIDE R58, R49, 0x2, R18 ;  /* 0x00000002313a7825 */ /* 0x004fe200078e0212 */
[----:B------:R-:W-:Y:S01]  /*2a40*/  LEA R190, P0, R0, R157, 0x1 ;  /* 0x0000009d00be7211 */ /* 0x000fe200078008ff */
[----:B------:R1:W-:Y:S01]  /*2a50*/  STL.64 [R1+0x230], R56 ;  /* 0x0002303801007387 */ /* 0x0003e20000100a00 */
[----:B------:R-:W-:-:S02]  /*2a60*/  LEA.HI.X.SX32 R207, R24, R35, 0x1, P2 ;  /* 0x0000002318cf7211 */ /* 0x000fc400010f0eff */
[----:B------:R-:W-:Y:S01]  /*2a70*/  LEA.HI.X.SX32 R191, R0, R35, 0x1, P0 ;  /* 0x0000002300bf7211 */ /* 0x000fe200000f0eff */
[----:B------:R-:W-:Y:S01]  /*2a80*/  IMAD R0, R41, 0x4, R23 ;  /* 0x0000000429007824 */ /* 0x000fe200078e0217 */
[-C--:B------:R-:W-:Y:S01]  /*2a90*/  LEA R196, P2, R26, R157.reuse, 0x1 ;  /* 0x0000009d1ac47211 */ /* 0x080fe200078408ff */
[C---:B0-----:R-:W-:Y:S01]  /*2aa0*/  IMAD.WIDE R60, R45.reuse, 0x2, R16 ;  /* 0x000000022d3c7825 */ /* 0x041fe200078e0210 */
[----:B------:R-:W-:Y:S01]  /*2ab0*/  LEA R188, P1, R2, R157, 0x1 ;  /* 0x0000009d02bc7211 */ /* 0x000fe200078208ff */
[----:B------:R-:W-:Y:S01]  /*2ac0*/  STL.64 [R1+0x228], R58 ;  /* 0x0002283a01007387 */ /* 0x000fe20000100a00 */
[-C--:B------:R-:W-:Y:S02]  /*2ad0*/  LEA.HI.X.SX32 R197, R26, R35.reuse, 0x1, P2 ;  /* 0x000000231ac57211 */ /* 0x080fe400010f0eff */
[----:B------:R-:W-:Y:S01]  /*2ae0*/  LEA.HI.X.SX32 R189, R2, R35, 0x1, P1 ;  /* 0x0000002302bd7211 */ /* 0x000fe200008f0eff */
[----:B-1----:R-:W-:Y:S01]  /*2af0*/  IMAD.WIDE R56, R45, 0x2, R18 ;  /* 0x000000022d387825 */ /* 0x002fe200078e0212 */
[----:B------:R-:W-:Y:S01]  /*2b00*/  LEA R182, P2, R3, R157, 0x1 ;  /* 0x0000009d03b67211 */ /* 0x000fe200078408ff */
[----:B------:R-:W-:Y:S01]  /*2b10*/  STL.64 [R1+0x220], R60 ;  /* 0x0002203c01007387 */ /* 0x000fe20000100a00 */
[----:B------:R-:W-:-:S02]  /*2b20*/  LEA R2, R41, R0, 0x2 ;  /* 0x0000000029027211 */ /* 0x000fc400078e10ff */
[----:B------:R-:W-:Y:S01]  /*2b30*/  LEA.HI.X.SX32 R183, R3, R35, 0x1, P2 ;  /* 0x0000002303b77211 */ /* 0x000fe200010f0eff */
[----:B------:R0:W-:Y:S01]  /*2b40*/  STL.64 [R1+0x218], R56 ;  /* 0x0002183801007387 */ /* 0x0001e20000100a00 */
[-C--:B------:R-:W-:Y:S01]  /*2b50*/  LEA R180, P0, R4, R157.reuse, 0x1 ;  /* 0x0000009d04b47211 */ /* 0x080fe200078008ff */
[C---:B------:R-:W-:Y:S01]  /*2b60*/  IMAD R3, R41.reuse, 0x4, R2 ;  /* 0x0000000429037824 */ /* 0x040fe200078e0202 */
[----:B------:R-:W-:Y:S02]  /*2b70*/  LEA R178, P1, R6, R157, 0x1 ;  /* 0x0000009d06b27211 */ /* 0x000fe400078208ff */
[-C--:B------:R-:W-:Y:S01]  /*2b80*/  LEA.HI.X.SX32 R181, R4, R35.reuse, 0x1, P0 ;  /* 0x0000002304b57211 */ /* 0x080fe200000f0eff */
[----:B------:R-:W-:Y:S01]  /*2b90*/  IMAD R4, R41, 0x4, R3 ;  /* 0x0000000429047824 */ /* 0x000fe200078e0203 */
[----:B------:R-:W-:Y:S02]  /*2ba0*/  LEA.HI.X.SX32 R179, R6, R35, 0x1, P1 ;  /* 0x0000002306b37211 */ /* 0x000fe400008f0eff */
[----:B------:R-:W-:-:S02]  /*2bb0*/  LEA R172, P1, R13, R157, 0x1 ;  /* 0x0000009d0dac7211 */ /* 0x000fc400078208ff */
[C---:B------:R-:W-:Y:S01]  /*2bc0*/  LEA R176, P2, R8.reuse, R157, 0x1 ;  /* 0x0000009d08b07211 */ /* 0x040fe200078408ff */
[----:B0-----:R-:W-:Y:S01]  /*2bd0*/  IMAD.WIDE R56, R37, 0x2, R16 ;  /* 0x0000000225387825 */ /* 0x001fe200078e0210 */
[----:B------:R-:W-:Y:S02]  /*2be0*/  LEA R6, R41, R4, 0x2 ;  /* 0x0000000429067211 */ /* 0x000fe400078e10ff */
[-C--:B------:R-:W-:Y:S01]  /*2bf0*/  LEA.HI.X.SX32 R173, R13, R35.reuse, 0x1, P1 ;  /* 0x000000230dad7211 */ /* 0x080fe200008f0eff */
[----:B------:R-:W-:Y:S01]  /*2c00*/  IMAD.MOV.U32 R13, RZ, RZ, RZ ;  /* 0x000000ffff0d7224 */ /* 0x000fe200078e00ff */
[----:B------:R-:W-:Y:S01]  /*2c10*/  LEA.HI.X.SX32 R177, R8, R35, 0x1, P2 ;  /* 0x0000002308b17211 */ /* 0x000fe200010f0eff */
[----:B------:R-:W-:Y:S01]  /*2c20*/  IMAD R8, R41, 0x4, R6 ;  /* 0x0000000429087824 */ /* 0x000fe200078e0206 */
[-C--:B------:R-:W-:Y:S02]  /*2c30*/  LEA R174, P0, R9, R157.reuse, 0x1 ;  /* 0x0000009d09ae7211 */ /* 0x080fe400078008ff */
[----:B------:R-:W-:-:S02]  /*2c40*/  LEA R20, P1, R5, R157, 0x1 ;  /* 0x0000009d05147211 */ /* 0x000fc400078208ff */
[-C--:B------:R-:W-:Y:S02]  /*2c50*/  LEA.HI.X.SX32 R175, R9, R35.reuse, 0x1, P0 ;  /* 0x0000002309af7211 */ /* 0x080fe400000f0eff */
[----:B------:R-:W-:Y:S01]  /*2c60*/  LEA.HI.X.SX32 R21, R5, R35, 0x1, P1 ;  /* 0x0000002305157211 */ /* 0x000fe200008f0eff */
[----:B------:R-:W-:Y:S01]  /*2c70*/  IMAD R5, R41, 0x4, R8 ;  /* 0x0000000429057824 */ /* 0x000fe200078e0208 */
[CC--:B------:R-:W-:Y:S02]  /*2c80*/  LEA R168, P0, R15.reuse, R157.reuse, 0x1 ;  /* 0x0000009d0fa87211 */ /* 0x0c0fe400078008ff */
[----:B------:R-:W-:Y:S02]  /*2c90*/  LEA R170, P2, R14, R157, 0x1 ;  /* 0x0000009d0eaa7211 */ /* 0x000fe400078408ff */
[----:B------:R-:W-:Y:S02]  /*2ca0*/  LEA.HI.X.SX32 R169, R15, R35, 0x1, P0 ;  /* 0x000000230fa97211 */ /* 0x000fe400000f0eff */
[----:B------:R-:W-:-:S02]  /*2cb0*/  LEA R24, P0, R0, R157, 0x1 ;  /* 0x0000009d00187211 */ /* 0x000fc400078008ff */
[----:B------:R-:W-:Y:S02]  /*2cc0*/  LEA R9, R41, R5, 0x2 ;  /* 0x0000000529097211 */ /* 0x000fe400078e10ff */
[----:B------:R-:W-:Y:S01]  /*2cd0*/  LEA.HI.X.SX32 R171, R14, R35, 0x1, P2 ;  /* 0x000000230eab7211 */ /* 0x000fe200010f0eff */
[----:B------:R-:W-:Y:S01]  /*2ce0*/  IMAD.MOV.U32 R14, RZ, RZ, -0x800000 ;  /* 0xff800000ff0e7424 */ /* 0x000fe200078e00ff */
[-C--:B------:R-:W-:Y:S02]  /*2cf0*/  LEA R22, P2, R23, R157.reuse, 0x1 ;  /* 0x0000009d17167211 */ /* 0x080fe400078408ff */
[----:B------:R-:W-:Y:S02]  /*2d00*/  LEA R26, P1, R2, R157, 0x1 ;  /* 0x0000009d021a7211 */ /* 0x000fe400078208ff */
[-C--:B------:R-:W-:Y:S01]  /*2d10*/  LEA.HI.X.SX32 R25, R0, R35.reuse, 0x1, P0 ;  /* 0x0000002300197211 */ /* 0x080fe200000f0eff */
[----:B------:R-:W-:Y:S01]  /*2d20*/  IMAD R0, R41, 0x4, R9 ;  /* 0x0000000429007824 */ /* 0x000fe200078e0209 */
[----:B------:R-:W-:-:S02]  /*2d30*/  LEA.HI.X.SX32 R23, R23, R35, 0x1, P2 ;  /* 0x0000002317177211 */ /* 0x000fc400010f0eff */
[----:B------:R-:W-:Y:S02]  /*2d40*/  LEA R28, P2, R3, R157, 0x1 ;  /* 0x0000009d031c7211 */ /* 0x000fe400078408ff */
[-C--:B------:R-:W-:Y:S01]  /*2d50*/  LEA.HI.X.SX32 R27, R2, R35.reuse, 0x1, P1 ;  /* 0x00000023021b7211 */ /* 0x080fe200008f0eff */
[----:B------:R-:W-:Y:S01]  /*2d60*/  IMAD R2, R41, 0x4, R0 ;  /* 0x0000000429027824 */ /* 0x000fe200078e0200 */
[----:B------:R-:W-:Y:S02]  /*2d70*/  LEA.HI.X.SX32 R29, R3, R35, 0x1, P2 ;  /* 0x00000023031d7211 */ /* 0x000fe400010f0eff */
[-C--:B------:R-:W-:Y:S02]  /*2d80*/  LEA R142, P2, R8, R157.reuse, 0x1 ;  /* 0x0000009d088e7211 */ /* 0x080fe400078408ff */
[----:B------:R-:W-:Y:S02]  /*2d90*/  LEA R30, P0, R4, R157, 0x1 ;  /* 0x0000009d041e7211 */ /* 0x000fe400078008ff */
[----:B------:R-:W-:-:S02]  /*2da0*/  LEA R3, R41, R2, 0x2 ;  /* 0x0000000229037211 */ /* 0x000fc400078e10ff */
[-C--:B------:R-:W-:Y:S01]  /*2db0*/  LEA.HI.X.SX32 R143, R8, R35.reuse, 0x1, P2 ;  /* 0x00000023088f7211 */ /* 0x080fe200010f0eff */
[----:B------:R-:W-:Y:S01]  /*2dc0*/  IMAD.MOV.U32 R8, RZ, RZ, -0x800000 ;  /* 0xff800000ff087424 */ /* 0x000fe200078e00ff */
[----:B------:R-:W-:Y:S01]  /*2dd0*/  LEA.HI.X.SX32 R31, R4, R35, 0x1, P0 ;  /* 0x00000023041f7211 */ /* 0x000fe200000f0eff */
[C---:B------:R-:W-:Y:S01]  /*2de0*/  IMAD R4, R41.reuse, 0x4, R3 ;  /* 0x0000000429047824 */ /* 0x040fe200078e0203 */
[-C--:B------:R-:W-:Y:S02]  /*2df0*/  LEA R148, P2, R0, R157.reuse, 0x1 ;  /* 0x0000009d00947211 */ /* 0x080fe400078408ff */
[----:B------:R-:W-:Y:S02]  /*2e00*/  LEA R140, P1, R6, R157, 0x1 ;  /* 0x0000009d068c7211 */ /* 0x000fe400078208ff */
[----:B------:R-:W-:Y:S01]  /*2e10*/  LEA.HI.X.SX32 R149, R0, R35, 0x1, P2 ;  /* 0x0000002300957211 */ /* 0x000fe200010f0eff */
[----:B------:R-:W-:Y:S01]  /*2e20*/  IMAD R0, R41, 0x4, R4 ;  /* 0x0000000429007824 */ /* 0x000fe200078e0204 */
[----:B------:R-:W-:Y:S01]  /*2e30*/  LEA R144, P0, R5, R157, 0x1 ;  /* 0x0000009d05907211 */ /* 0x000fe200078008ff */
[----:B------:R-:W-:Y:S01]  /*2e40*/  IMAD R41, R7, 0xa, RZ ;  /* 0x0000000a07297824 */ /* 0x000fe200078e02ff */
[----:B------:R-:W-:-:S02]  /*2e50*/  LEA.HI.X.SX32 R141, R6, R35, 0x1, P1 ;  /* 0x00000023068d7211 */ /* 0x000fc400008f0eff */
[----:B------:R-:W-:Y:S01]  /*2e60*/  LEA.HI.X.SX32 R145, R5, R35, 0x1, P0 ;  /* 0x0000002305917211 */ /* 0x000fe200000f0eff */
[----:B------:R-:W-:Y:S01]  /*2e70*/  IMAD.WIDE R58, R41, 0x2, R16 ;  /* 0x00000002293a7825 */ /* 0x000fe200078e0210 */
[-C--:B------:R-:W-:Y:S02]  /*2e80*/  LEA R146, P1, R9, R157.reuse, 0x1 ;  /* 0x0000009d09927211 */ /* 0x080fe400078208ff */
[C---:B------:R-:W-:Y:S01]  /*2e90*/  LEA R150, P0, R2.reuse, R157, 0x1 ;  /* 0x0000009d02967211 */ /* 0x040fe200078008ff */
[--C-:B------:R-:W-:Y:S01]  /*2ea0*/  IMAD.WIDE R60, R41, 0x2, R18.reuse ;  /* 0x00000002293c7825 */ /* 0x100fe200078e0212 */
[----:B------:R0:W-:Y:S01]  /*2eb0*/  STL.64 [R1+0x210], R58 ;  /* 0x0002103a01007387 */ /* 0x0001e20000100a00 */
[-C--:B------:R-:W-:Y:S02]  /*2ec0*/  LEA.HI.X.SX32 R147, R9, R35.reuse, 0x1, P1 ;  /* 0x0000002309937211 */ /* 0x080fe400008f0eff */
[C---:B------:R-:W-:Y:S01]  /*2ed0*/  IMAD R5, R7.reuse, 0xc, RZ ;  /* 0x0000000c07057824 */ /* 0x040fe200078e02ff */
[----:B------:R-:W-:Y:S01]  /*2ee0*/  LEA.HI.X.SX32 R151, R2, R35, 0x1, P0 ;  /* 0x0000002302977211 */ /* 0x000fe200000f0eff */
[----:B------:R-:W-:Y:S01]  /*2ef0*/  IMAD R2, R7, 0xd, RZ ;  /* 0x0000000d07027824 */ /* 0x000fe200078e02ff */
[CC--:B------:R-:W-:Y:S01]  /*2f00*/  LEA R152, P1, R3.reuse, R157.reuse, 0x1 ;  /* 0x0000009d03987211 */ /* 0x0c0fe200078208ff */
[----:B------:R1:W-:Y:S01]  /*2f10*/  STL.64 [R1+0x208], R60 ;  /* 0x0002083c01007387 */ /* 0x0003e20000100a00 */
[C---:B------:R-:W-:Y:S01]  /*2f20*/  LEA R154, P2, R4.reuse, R157, 0x1 ;  /* 0x0000009d049a7211 */ /* 0x040fe200078408ff */
[----:B------:R-:W-:Y:S01]  /*2f30*/  IMAD.MOV.U32 R9, RZ, RZ, 0x3f800000 ;  /* 0x3f800000ff097424 */ /* 0x000fe200078e00ff */
[-C--:B------:R-:W-:Y:S01]  /*2f40*/  LEA.HI.X.SX32 R153, R3, R35.reuse, 0x1, P1 ;  /* 0x0000002303997211 */ /* 0x080fe200008f0eff */
[----:B------:R2:W-:Y:S01]  /*2f50*/  STL.64 [R1+0x200], R56 ;  /* 0x0002003801007387 */ /* 0x0005e20000100a00 */
[----:B0-----:R-:W-:Y:S01]  /*2f60*/  IMAD.WIDE R58, R37, 0x2, R18 ;  /* 0x00000002253a7825 */ /* 0x001fe200078e0212 */
[----:B------:R-:W-:-:S02]  /*2f70*/  LEA.HI.X.SX32 R155, R4, R35, 0x1, P2 ;  /* 0x00000023049b7211 */ /* 0x000fc400010f0eff */
[C---:B------:R-:W-:Y:S01]  /*2f80*/  LEA R156, P3, R0.reuse, R157, 0x1 ;  /* 0x0000009d009c7211 */ /* 0x040fe200078608ff */
[C---:B------:R-:W-:Y:S01]  /*2f90*/  IMAD R3, R7.reuse, 0xe, RZ ;  /* 0x0000000e07037824 */ /* 0x040fe200078e02ff */
[----:B------:R0:W-:Y:S01]  /*2fa0*/  STL.64 [R1+0x1f8], R58 ;  /* 0x0001f83a01007387 */ /* 0x0001e20000100a00 */
[----:B------:R-:W-:Y:S01]  /*2fb0*/  IMAD R4, R7, 0xf, RZ ;  /* 0x0000000f07047824 */ /* 0x000fe200078e02ff */
[----:B------:R-:W-:Y:S01]  /*2fc0*/  LEA.HI.X.SX32 R157, R0, R35, 0x1, P3 ;  /* 0x00000023009d7211 */ /* 0x000fe200018f0eff */
[C---:B-1----:R-:W-:Y:S01]  /*2fd0*/  IMAD.WIDE R60, R5.reuse, 0x2, R16 ;  /* 0x00000002053c7825 */ /* 0x042fe200078e0210 */
[----:B------:R-:W-:Y:S02]  /*2fe0*/  MOV R15, 0x3f800000 ;  /* 0x3f800000000f7802 */ /* 0x000fe40000000f00 */
[----:B------:R-:W-:Y:S01]  /*2ff0*/  MOV R0, RZ ;  /* 0x000000ff00007202 */ /* 0x000fe20000000f00 */
[----:B--2---:R-:W-:Y:S01]  /*3000*/  IMAD.WIDE R56, R5, 0x2, R18 ;  /* 0x0000000205387825 */ /* 0x004fe200078e0212 */
[----:B------:R1:W-:Y:S01]  /*3010*/  STL.64 [R1+0x1f0], R60 ;  /* 0x0001f03c01007387 */ /* 0x0003e20000100a00 */
[----:B------:R-:W-:-:S02]  /*3020*/  MOV R6, 0x3f800000 ;  /* 0x3f80000000067802 */ /* 0x000fc40000000f00 */
[----:B------:R-:W-:Y:S01]  /*3030*/  IMAD R35, R7, 0x12, RZ ;  /* 0x0000001207237824 */ /* 0x000fe200078e02ff */
[----:B------:R2:W-:Y:S01]  /*3040*/  STL.64 [R1+0x1e8], R56 ;  /* 0x0001e83801007387 */ /* 0x0005e20000100a00 */
[----:B0-----:R-:W-:-:S04]  /*3050*/  IMAD.WIDE R58, R2, 0x2, R16 ;  /* 0x00000002023a7825 */ /* 0x001fc800078e0210 */
[----:B------:R-:W-:Y:S01]  /*3060*/  IMAD.MOV.U32 R7, RZ, RZ, 0x3f800000 ;  /* 0x3f800000ff077424 */ /* 0x000fe200078e00ff */
[----:B------:R0:W-:Y:S01]  /*3070*/  STL.64 [R1+0x1e0], R58 ;  /* 0x0001e03a01007387 */ /* 0x0001e20000100a00 */
[----:B-1----:R-:W-:-:S04]  /*3080*/  IMAD.WIDE R60, R2, 0x2, R18 ;  /* 0x00000002023c7825 */ /* 0x002fc800078e0212 */
[C---:B--2---:R-:W-:Y:S01]  /*3090*/  IMAD.WIDE R56, R3.reuse, 0x2, R16 ;  /* 0x0000000203387825 */ /* 0x044fe200078e0210 */
[----:B------:R-:W-:Y:S04]  /*30a0*/  STL.64 [R1+0x1d8], R60 ;  /* 0x0001d83c01007387 */ /* 0x000fe80000100a00 */
[----:B------:R1:W-:Y:S01]  /*30b0*/  STL.64 [R1+0x1d0], R56 ;  /* 0x0001d03801007387 */ /* 0x0003e20000100a00 */
[----:B0-----:R-:W-:-:S04]  /*30c0*/  IMAD.WIDE R58, R3, 0x2, R18 ;  /* 0x00000002033a7825 */ /* 0x001fc800078e0212 */
[C---:B------:R-:W-:Y:S01]  /*30d0*/  IMAD.WIDE R2, R4.reuse, 0x2, R16 ;  /* 0x0000000204027825 */ /* 0x040fe200078e0210 */
[----:B------:R-:W-:Y:S04]  /*30e0*/  STL.64 [R1+0x1c8], R58 ;  /* 0x0001c83a01007387 */ /* 0x000fe80000100a00 */
[----:B------:R0:W-:Y:S01]  /*30f0*/  STL.64 [R1+0x1c0], R2 ;  /* 0x0001c00201007387 */ /* 0x0001e20000100a00 */
[----:B-1----:R-:W-:-:S04]  /*3100*/  IMAD.WIDE R56, R4, 0x2, R18 ;  /* 0x0000000204387825 */ /* 0x002fc800078e0212 */
[C---:B------:R-:W-:Y:S01]  /*3110*/  IMAD.WIDE R4, R33.reuse, 0x2, R16 ;  /* 0x0000000221047825 */ /* 0x040fe200078e0210 */
[----:B------:R1:W-:Y:S04]  /*3120*/  STL.64 [R1+0x1b8], R56 ;  /* 0x0001b83801007387 */ /* 0x0003e80000100a00 */
[----:B------:R2:W-:Y:S01]  /*3130*/  STL.64 [R1+0x1b0], R4 ;  /* 0x0001b00401007387 */ /* 0x0005e20000100a00 */
[----:B0-----:R-:W-:-:S05]  /*3140*/  IMAD.WIDE R2, R33, 0x2, R18 ;  /* 0x0000000221027825 */ /* 0x001fca00078e0212 */
[----:B------:R0:W-:Y:S01]  /*3150*/  STL.64 [R1+0x1a8], R2 ;  /* 0x0001a80201007387 */ /* 0x0001e20000100a00 */
[----:B-1----:R-:W-:-:S04]  /*3160*/  IMAD.WIDE R56, R34, 0x2, R16 ;  /* 0x0000000222387825 */ /* 0x002fc800078e0210 */
[----:B--2---:R-:W-:Y:S01]  /*3170*/  IMAD.WIDE R4, R34, 0x2, R18 ;  /* 0x0000000222047825 */ /* 0x004fe200078e0212 */
[----:B------:R-:W-:Y:S04]  /*3180*/  STL.64 [R1+0x1a0], R56 ;  /* 0x0001a03801007387 */ /* 0x000fe80000100a00 */
[----:B------:R1:W-:Y:S01]  /*3190*/  STL.64 [R1+0x198], R4 ;  /* 0x0001980401007387 */ /* 0x0003e20000100a00 */
[----:B0-----:R-:W-:-:S04]  /*31a0*/  IMAD.WIDE R2, R35, 0x2, R16 ;  /* 0x0000000223027825 */ /* 0x001fc800078e0210 */
[----:B------:R-:W-:Y:S01]  /*31b0*/  IMAD.WIDE R34, R35, 0x2, R18 ;  /* 0x0000000223227825 */ /* 0x000fe200078e0212 */
[----:B------:R0:W-:Y:S04]  /*31c0*/  STL.64 [R1+0x190], R2 ;  /* 0x0001900201007387 */ /* 0x0001e80000100a00 */
[----:B------:R2:W-:Y:S01]  /*31d0*/  STL.64 [R1+0x188], R34 ;  /* 0x0001882201007387 */ /* 0x0005e20000100a00 */
[----:B-1----:R-:W-:-:S05]  /*31e0*/  IMAD.WIDE R4, R38, 0x2, R16 ;  /* 0x0000000226047825 */ /* 0x002fca00078e0210 */
[----:B------:R1:W-:Y:S01]  /*31f0*/  STL.64 [R1+0x180], R4 ;  /* 0x0001800401007387 */ /* 0x0003e20000100a00 */
[----:B0-----:R-:W-:-:S04]  /*3200*/  IMAD.WIDE R2, R38, 0x2, R18 ;  /* 0x0000000226027825 */ /* 0x001fc800078e0212 */
[C---:B--2---:R-:W-:Y:S01]  /*3210*/  IMAD.WIDE R34, R39.reuse, 0x2, R16 ;  /* 0x0000000227227825 */ /* 0x044fe200078e0210 */
[----:B------:R0:W-:Y:S04]  /*3220*/  STL.64 [R1+0x178], R2 ;  /* 0x0001780201007387 */ /* 0x0001e80000100a00 */
[----:B------:R2:W-:Y:S01]  /*3230*/  STL.64 [R1+0x170], R34 ;  /* 0x0001702201007387 */ /* 0x0005e20000100a00 */
[----:B-1----:R-:W-:-:S05]  /*3240*/  IMAD.WIDE R4, R39, 0x2, R18 ;  /* 0x0000000227047825 */ /* 0x002fca00078e0212 */
[----:B------:R1:W-:Y:S01]  /*3250*/  STL.64 [R1+0x168], R4 ;  /* 0x0001680401007387 */ /* 0x0003e20000100a00 */
[----:B0-----:R-:W-:-:S04]  /*3260*/  IMAD.WIDE R2, R40, 0x2, R16 ;  /* 0x0000000228027825 */ /* 0x001fc800078e0210 */
[----:B--2---:R-:W-:Y:S01]  /*3270*/  IMAD.WIDE R34, R40, 0x2, R18 ;  /* 0x0000000228227825 */ /* 0x004fe200078e0212 */
        /* <DEDUP_REMOVED lines=40> */
[----:B0-----:R-:W-:-:S05]  /*3500*/  IMAD.WIDE R2, R54, 0x2, R18 ;  /* 0x0000000236027825 */ /* 0x001fca00078e0212 */
[----:B------:R2:W-:Y:S02]  /*3510*/  STL.64 [R1+0xb8], R2 ;  /* 0x0000b80201007387 */ /* 0x0005e40000100a00 */
.L_x_1:
[----:B--2---:R-:W2:Y:S04]  /*3520*/  LDL.64 R34, [R1+0x268] ;  /* 0x0002680001227983 */ /* 0x004ea80000100a00 */
[----:B------:R-:W3:Y:S04]  /*3530*/  LDL.64 R42, [R1+0x258] ;  /* 0x00025800012a7983 */ /* 0x000ee80000100a00 */
[----:B------:R-:W4:Y:S04]  /*3540*/  LDL.64 R46, [R1+0x250] ;  /* 0x00025000012e7983 */ /* 0x000f280000100a00 */
[----:B------:R-:W5:Y:S04]  /*3550*/  LDL.64 R38, [R1+0x270] ;  /* 0x0002700001267983 */ /* 0x000f680000100a00 */
[----:B------:R-:W4:Y:S04]  /*3560*/  LDL.64 R48, [R1+0x260] ;  /* 0x0002600001307983 */ /* 0x000f280000100a00 */
[----:B------:R-:W4:Y:S04]  /*3570*/  LDL.64 R132, [R1+0x238] ;  /* 0x0002380001847983 */ /* 0x000f280000100a00 */
[----:B------:R-:W4:Y:S04]  /*3580*/  LDL.64 R52, [R1+0x240] ;  /* 0x0002400001347983 */ /* 0x000f280000100a00 */
[----:B------:R-:W4:Y:S04]  /*3590*/  LDL.64 R70, [R1+0x228] ;  /* 0x0002280001467983 */ /* 0x000f280000100a00 */
[----:B------:R-:W4:Y:S04]  /*35a0*/  LDL.64 R134, [R1+0x248] ;  /* 0x0002480001867983 */ /* 0x000f280000100a00 */
[----:B------:R-:W4:Y:S04]  /*35b0*/  LDL.64 R44, [R1+0x230] ;  /* 0x00023000012c7983 */ /* 0x000f280000100a00 */
[----:B------:R-:W4:Y:S04]  /*35c0*/  LDL.64 R60, [R1+0x210] ;  /* 0x00021000013c7983 */ /* 0x000f280000100a00 */
[----:B------:R-:W4:Y:S04]  /*35d0*/  LDL.64 R62, [R1+0x218] ;  /* 0x00021800013e7983 */ /* 0x000f280000100a00 */
[----:B------:R-:W4:Y:S01]  /*35e0*/  LDL.64 R68, [R1+0x220] ;  /* 0x0002200001447983 */ /* 0x000f220000100a00 */
[----:B------:R-:W-:-:S03]  /*35f0*/  IMAD.WIDE R4, R13, 0x2, R16 ;  /* 0x000000020d047825 */ /* 0x000fc600078e0210 */
        /* <DEDUP_REMOVED lines=8> */
[----:B------:R-:W4:Y:S04]  /*3680*/  LDG.E.U16 R2, desc[UR12][R2.64] ;  /* 0x0000000c02027981 */ /* 0x000f28000c1e1500 */
        /* <DEDUP_REMOVED lines=13> */
[----:B--2---:R-:W-:-:S04]  /*3760*/  IMAD.WIDE R34, R13, 0x2, R34 ;  /* 0x000000020d227825 */ /* 0x004fc800078e0222 */
[C---:B---3--:R-:W-:Y:S01]  /*3770*/  IMAD.WIDE R42, R13.reuse, 0x2, R42 ;  /* 0x000000020d2a7825 */ /* 0x048fe200078e022a */
[----:B------:R4:W2:Y:S03]  /*3780*/  LDG.E.U16 R54, desc[UR12][R34.64] ;  /* 0x0000000c22367981 */ /* 0x0008a6000c1e1500 */
[C---:B-----5:R-:W-:Y:S02]  /*3790*/  IMAD.WIDE R40, R13.reuse, 0x2, R38 ;  /* 0x000000020d287825 */ /* 0x060fe400078e0226 */
[----:B------:R0:W3:Y:S02]  /*37a0*/  LDG.E.U16 R39, desc[UR12][R4.64] ;  /* 0x0000000c04277981 */ /* 0x0000e4000c1e1500 */
[C---:B----4-:R-:W-:Y:S02]  /*37b0*/  IMAD.WIDE R34, R13.reuse, 0x2, R46 ;  /* 0x000000020d227825 */ /* 0x050fe400078e022e */
[----:B------:R-:W4:Y:S04]  /*37c0*/  LDL.64 R46, [R1+0x1f8] ;  /* 0x0001f800012e7983 */ /* 0x000f280000100a00 */
[----:B------:R-:W5:Y:S01]  /*37d0*/  LDG.E.U16 R55, desc[UR12][R40.64] ;  /* 0x0000000c28377981 */ /* 0x000f62000c1e1500 */
[----:B0-----:R-:W-:-:S03]  /*37e0*/  IMAD.WIDE R4, R13, 0x2, R48 ;  /* 0x000000020d047825 */ /* 0x001fc600078e0230 */
[----:B------:R-:W2:Y:S04]  /*37f0*/  LDG.E.U16 R48, desc[UR12][R42.64] ;  /* 0x0000000c2a307981 */ /* 0x000ea8000c1e1500 */
[----:B------:R-:W2:Y:S04]  /*3800*/  LDG.E.U16 R49, desc[UR12][R4.64] ;  /* 0x0000000c04317981 */ /* 0x000ea8000c1e1500 */
[----:B------:R0:W2:Y:S02]  /*3810*/  LDG.E.U16 R43, desc[UR12][R34.64] ;  /* 0x0000000c222b7981 */ /* 0x0000a4000c1e1500 */
[----:B0-----:R-:W-:-:S02]  /*3820*/  IMAD.WIDE R34, R13, 0x2, R132 ;  /* 0x000000020d227825 */ /* 0x001fc400078e0284 */
[----:B------:R-:W3:Y:S02]  /*3830*/  LDL.64 R132, [R1+0x1c8] ;  /* 0x0001c80001847983 */ /* 0x000ee40000100a00 */
[C---:B------:R-:W-:Y:S02]  /*3840*/  IMAD.WIDE R4, R13.reuse, 0x2, R52 ;  /* 0x000000020d047825 */ /* 0x040fe400078e0234 */
[----:B------:R-:W5:Y:S04]  /*3850*/  LDL.64 R52, [R1+0x1e8] ;  /* 0x0001e80001347983 */ /* 0x000f680000100a00 */
[----:B------:R0:W2:Y:S01]  /*3860*/  LDG.E.U16 R37, desc[UR12][R4.64] ;  /* 0x0000000c04257981 */ /* 0x0000a2000c1e1500 */
[----:B------:R-:W-:-:S03]  /*3870*/  IMAD.WIDE R40, R13, 0x2, R134 ;  /* 0x000000020d287825 */ /* 0x000fc600078e0286 */
[----:B------:R-:W2:Y:S01]  /*3880*/  LDL.64 R134, [R1+0x1d0] ;  /* 0x0001d00001867983 */ /* 0x000ea20000100a00 */
[----:B------:R-:W-:-:S03]  /*3890*/  IMAD.WIDE R44, R13, 0x2, R44 ;  /* 0x000000020d2c7825 */ /* 0x000fc600078e022c */
[----:B------:R1:W2:Y:S01]  /*38a0*/  LDG.E.U16 R42, desc[UR12][R40.64] ;  /* 0x0000000c282a7981 */ /* 0x0002a2000c1e1500 */
[----:B0-----:R-:W-:-:S03]  /*38b0*/  IMAD.WIDE R4, R13, 0x2, R70 ;  /* 0x000000020d047825 */ /* 0x001fc600078e0246 */
[----:B------:R-:W2:Y:S04]  /*38c0*/  LDL.64 R70, [R1+0x1c0] ;  /* 0x0001c00001467983 */ /* 0x000ea80000100a00 */
[----:B------:R0:W2:Y:S01]  /*38d0*/  LDG.E.U16 R3, desc[UR12][R44.64] ;  /* 0x0000000c2c037981 */ /* 0x0000a2000c1e1500 */
[----:B-1----:R-:W-:-:S03]  /*38e0*/  IMAD.WIDE R40, R13, 0x2, R62 ;  /* 0x000000020d287825 */ /* 0x002fc600078e023e */
[----:B------:R-:W2:Y:S01]  /*38f0*/  LDG.E.U16 R35, desc[UR12][R34.64] ;  /* 0x0000000c22237981 */ /* 0x000ea2000c1e1500 */
[----:B------:R-:W-:-:S03]  /*3900*/  IMAD.WIDE R158, R13, 0x2, R68 ;  /* 0x000000020d9e7825 */ /* 0x000fc600078e0244 */
[----:B------:R1:W2:Y:S01]  /*3910*/  LDG.E.U16 R69, desc[UR12][R40.64] ;  /* 0x0000000c28457981 */ /* 0x0002a2000c1e1500 */
[----:B0-----:R-:W-:-:S03]  /*3920*/  IMAD.WIDE R44, R13, 0x2, R60 ;  /* 0x000000020d2c7825 */ /* 0x001fc600078e023c */
[----:B------:R-:W2:Y:S01]  /*3930*/  LDL.64 R60, [R1+0x1b8] ;  /* 0x0001b800013c7983 */ /* 0x000ea20000100a00 */
[----:B------:R-:W-:-:S03]  /*3940*/  IMAD.WIDE R50, R13, 0x2, R50 ;  /* 0x000000020d327825 */ /* 0x000fc600078e0232 */
[----:B------:R0:W2:Y:S01]  /*3950*/  LDG.E.U16 R63, desc[UR12][R44.64] ;  /* 0x0000000c2c3f7981 */ /* 0x0000a2000c1e1500 */
[----:B-1----:R-:W-:-:S03]  /*3960*/  IMAD.WIDE R40, R13, 0x2, R56 ;  /* 0x000000020d287825 */ /* 0x002fc600078e0238 */
[----:B------:R-:W2:Y:S04]  /*3970*/  LDL.64 R56, [R1+0x1b0] ;  /* 0x0001b00001387983 */ /* 0x000ea80000100a00 */
[----:B------:R3:W2:Y:S01]  /*3980*/  LDG.E.U16 R62, desc[UR12][R50.64] ;  /* 0x0000000c323e7981 */ /* 0x0006a2000c1e1500 */
[----:B0-----:R-:W-:-:S03]  /*3990*/  IMAD.WIDE R44, R13, 0x2, R58 ;  /* 0x000000020d2c7825 */ /* 0x001fc600078e023a */
[----:B------:R5:W2:Y:S04]  /*39a0*/  LDG.E.U16 R59, desc[UR12][R40.64] ;  /* 0x0000000c283b7981 */ /* 0x000aa8000c1e1500 */
[----:B------:R-:W2:Y:S04]  /*39b0*/  LDG.E.U16 R158, desc[UR12][R158.64] ;  /* 0x0000000c9e9e7981 */ /* 0x000ea8000c1e1500 */
[----:B------:R-:W2:Y:S01]  /*39c0*/  LDG.E.U16 R4, desc[UR12][R4.64] ;  /* 0x0000000c04047981 */ /* 0x000ea2000c1e1500 */
[----:B---3--:R-:W-:-:S03]  /*39d0*/  IMAD.WIDE R50, R13, 0x2, R132 ;  /* 0x000000020d327825 */ /* 0x008fc600078e0284 */
[----:B------:R-:W3:Y:S01]  /*39e0*/  LDL.64 R132, [R1+0x178] ;  /* 0x0001780001847983 */ /* 0x000ee20000100a00 */
[----:B----4-:R-:W-:-:S04]  /*39f0*/  IMAD.WIDE R46, R13, 0x2, R46 ;  /* 0x000000020d2e7825 */ /* 0x010fc800078e022e */
[C---:B-----5:R-:W-:Y:S01]  /*3a00*/  IMAD.WIDE R40, R13.reuse, 0x2, R52 ;  /* 0x000000020d287825 */ /* 0x060fe200078e0234 */
[----:B------:R0:W4:Y:S04]  /*3a10*/  LDG.E.U16 R58, desc[UR12][R46.64] ;  /* 0x0000000c2e3a7981 */ /* 0x000128000c1e1500 */
[----:B------:R1:W5:Y:S04]  /*3a20*/  LDG.E.U16 R53, desc[UR12][R44.64] ;  /* 0x0000000c2c357981 */ /* 0x000368000c1e1500 */
[----:B------:R2:W5:Y:S01]  /*3a30*/  LDG.E.U16 R52, desc[UR12][R40.64] ;  /* 0x0000000c28347981 */ /* 0x000562000c1e1500 */
[----:B0-----:R-:W-:-:S03]  /*3a40*/  IMAD.WIDE R46, R13, 0x2, R162 ;  /* 0x000000020d2e7825 */ /* 0x001fc600078e02a2 */
[----:B------:R-:W4:Y:S01]  /*3a50*/  LDL.64 R162, [R1+0x140] ;  /* 0x0001400001a27983 */ /* 0x000f220000100a00 */
[----:B-1----:R-:W-:-:S03]  /*3a60*/  IMAD.WIDE R44, R13, 0x2, R136 ;  /* 0x000000020d2c7825 */ /* 0x002fc600078e0288 */
[----:B------:R-:W5:Y:S01]  /*3a70*/  LDG.E.U16 R47, desc[UR12][R46.64] ;  /* 0x0000000c2e2f7981 */ /* 0x000f62000c1e1500 */
[----:B--2---:R-:W-:-:S03]  /*3a80*/  IMAD.WIDE R40, R13, 0x2, R134 ;  /* 0x000000020d287825 */ /* 0x004fc600078e0286 */
[----:B------:R-:W2:Y:S04]  /*3a90*/  LDL.64 R134, [R1+0x168] ;  /* 0x0001680001867983 */ /* 0x000ea80000100a00 */
[----:B------:R-:W5:Y:S04]  /*3aa0*/  LDG.E.U16 R41, desc[UR12][R40.64] ;  /* 0x0000000c28297981 */ /* 0x000f68000c1e1500 */
[----:B------:R0:W5:Y:S04]  /*3ab0*/  LDG.E.U16 R46, desc[UR12][R44.64] ;  /* 0x0000000c2c2e7981 */ /* 0x000168000c1e1500 */
[----:B------:R-:W4:Y:S04]  /*3ac0*/  LDL.64 R136, [R1+0x148] ;  /* 0x0001480001887983 */ /* 0x000f280000100a00 */
[----:B------:R1:W5:Y:S01]  /*3ad0*/  LDG.E.U16 R40, desc[UR12][R50.64] ;  /* 0x0000000c32287981 */ /* 0x000362000c1e1500 */
[----:B0-----:R-:W-:-:S03]  /*3ae0*/  IMAD.WIDE R44, R13, 0x2, R70 ;  /* 0x000000020d2c7825 */ /* 0x001fc600078e0246 */
[----:B------:R-:W5:Y:S04]  /*3af0*/  LDL.64 R70, [R1+0x160] ;  /* 0x0001600001467983 */ /* 0x000f680000100a00 */
[----:B------:R0:W5:Y:S01]  /*3b00*/  LDG.E.U16 R34, desc[UR12][R44.64] ;  /* 0x0000000c2c227981 */ /* 0x000162000c1e1500 */
[----:B-1----:R-:W-:-:S03]  /*3b10*/  IMAD.WIDE R50, R13, 0x2, R160 ;  /* 0x000000020d327825 */ /* 0x002fc600078e02a0 */
[----:B------:R-:W5:Y:S01]  /*3b20*/  LDL.64 R160, [R1+0x138] ;  /* 0x0001380001a07983 */ /* 0x000f620000100a00 */
[----:B------:R-:W-:-:S03]  /*3b30*/  IMAD.WIDE R60, R13, 0x2, R60 ;  /* 0x000000020d3c7825 */ /* 0x000fc600078e023c */
[----:B------:R1:W5:Y:S01]  /*3b40*/  LDG.E.U16 R159, desc[UR12][R50.64] ;  /* 0x0000000c329f7981 */ /* 0x000362000c1e1500 */
[----:B0-----:R-:W-:-:S03]  /*3b50*/  IMAD.WIDE R44, R13, 0x2, R138 ;  /* 0x000000020d2c7825 */ /* 0x001fc600078e028a */
[----:B------:R-:W5:Y:S04]  /*3b60*/  LDL.64 R138, [R1+0x130] ;  /* 0x00013000018a7983 */ /* 0x000f680000100a00 */
[----:B------:R0:W5:Y:S04]  /*3b70*/  LDG.E.U16 R33, desc[UR12][R60.64] ;  /* 0x0000000c3c217981 */ /* 0x000168000c1e1500 */
[----:B------:R0:W5:Y:S01]  /*3b80*/  LDG.E.U16 R68, desc[UR12][R44.64] ;  /* 0x0000000c2c447981 */ /* 0x000162000c1e1500 */
[----:B-1----:R-:W-:-:S03]  /*3b90*/  IMAD.WIDE R50, R13, 0x2, R166 ;  /* 0x000000020d327825 */ /* 0x002fc600078e02a6 */
[----:B------:R-:W5:Y:S01]  /*3ba0*/  LDL.64 R166, [R1+0x128] ;  /* 0x0001280001a67983 */ /* 0x000f620000100a00 */
[----:B0-----:R-:W-:-:S03]  /*3bb0*/  IMAD.WIDE R60, R13, 0x2, R208 ;  /* 0x000000020d3c7825 */ /* 0x001fc600078e02d0 */
[----:B------:R-:W5:Y:S01]  /*3bc0*/  LDL.64 R208, [R1+0x108] ;  /* 0x0001080001d07983 */ /* 0x000f620000100a00 */
[----:B------:R-:W-:-:S03]  /*3bd0*/  IMAD.WIDE R44, R13, 0x2, R184 ;  /* 0x000000020d2c7825 */ /* 0x000fc600078e02b8 */
[----:B------:R-:W5:Y:S01]  /*3be0*/  LDG.E.U16 R60, desc[UR12][R60.64] ;  /* 0x0000000c3c3c7981 */ /* 0x000f62000c1e1500 */
[----:B------:R-:W0:Y:S01]  /*3bf0*/  LDC R184, c[0x0][0x254] ;  /* 0x00009500ffb87b82 */ /* 0x000e220000000800 */
[C---:B------:R-:W-:Y:S02]  /*3c00*/  IMAD.WIDE R56, R13.reuse, 0x2, R56 ;  /* 0x000000020d387825 */ /* 0x040fe400078e0238 */
[----:B------:R-:W5:Y:S04]  /*3c10*/  LDG.E.U16 R50, desc[UR12][R50.64] ;  /* 0x0000000c32327981 */ /* 0x000f68000c1e1500 */
[----:B------:R-:W5:Y:S04]  /*3c20*/  LDG.E.U16 R5, desc[UR12][R56.64] ;  /* 0x0000000c38057981 */ /* 0x000f68000c1e1500 */
[----:B------:R1:W5:Y:S02]  /*3c30*/  LDG.E.U16 R61, desc[UR12][R44.64] ;  /* 0x0000000c2c3d7981 */ /* 0x000364000c1e1500 */
[----:B-1----:R-:W-:-:S02]  /*3c40*/  IMAD.WIDE R44, R13, 0x2, R200 ;  /* 0x000000020d2c7825 */ /* 0x002fc400078e02c8 */
[----:B------:R-:W5:Y:S02]  /*3c50*/  LDL.64 R200, [R1+0x118] ;  /* 0x0001180001c87983 */ /* 0x000f640000100a00 */
[C---:B------:R-:W-:Y:S02]  /*3c60*/  IMAD.WIDE R56, R13.reuse, 0x2, R204 ;  /* 0x000000020d387825 */ /* 0x040fe400078e02cc */
[----:B------:R-:W5:Y:S04]  /*3c70*/  LDL.64 R204, [R1+0x120] ;  /* 0x0001200001cc7983 */ /* 0x000f680000100a00 */
[----:B------:R-:W5:Y:S01]  /*3c80*/  LDG.E.U16 R56, desc[UR12][R56.64] ;  /* 0x0000000c38387981 */ /* 0x000f62000c1e1500 */
[----:B---3--:R-:W-:-:S03]  /*3c90*/  IMAD.WIDE R132, R13, 0x2, R132 ;  /* 0x000000020d847825 */ /* 0x008fc600078e0284 */
[----:B------:R-:W3:Y:S04]  /*3ca0*/  LDG.E.U16 R44, desc[UR12][R44.64] ;  /* 0x0000000c2c2c7981 */ /* 0x000ee8000c1e1500 */
[----:B------:R1:W3:Y:S02]  /*3cb0*/  LDG.E.U16 R57, desc[UR12][R132.64] ;  /* 0x0000000c84397981 */ /* 0x0002e4000c1e1500 */
[C---:B-1----:R-:W-:Y:S02]  /*3cc0*/  IMAD.WIDE R132, R13.reuse, 0x2, R186 ;  /* 0x000000020d847825 */ /* 0x042fe400078e02ba */
[----:B------:R-:W3:Y:S02]  /*3cd0*/  LDL.64 R186, [R1+0x110] ;  /* 0x0001100001ba7983 */ /* 0x000ee40000100a00 */
[----:B--2---:R-:W-:-:S02]  /*3ce0*/  IMAD.WIDE R134, R13, 0x2, R134 ;  /* 0x000000020d867825 */ /* 0x004fc400078e0286 */
[----:B------:R-:W2:Y:S04]  /*3cf0*/  LDG.E.U16 R45, desc[UR12][R132.64] ;  /* 0x0000000c842d7981 */ /* 0x000ea8000c1e1500 */
[----:B------:R1:W2:Y:S01]  /*3d00*/  LDG.E.U16 R51, desc[UR12][R134.64] ;  /* 0x0000000c86337981 */ /* 0x0002a2000c1e1500 */
[----:B0-----:R-:W-:Y:S02]  /*3d10*/  IMAD R185, R184, 0x3, RZ ;  /* 0x00000003b8b97824 */ /* 0x001fe400078e02ff */
[----:B----4-:R-:W-:-:S04]  /*3d20*/  IMAD.WIDE R136, R13, 0x2, R136 ;  /* 0x000000020d887825 */ /* 0x010fc800078e0288 */
[----:B-----5:R-:W-:-:S05]  /*3d30*/  IMAD.WIDE R70, R13, 0x2, R70 ;  /* 0x000000020d467825 */ /* 0x020fca00078e0246 */
[----:B------:R0:W4:Y:S01]  /*3d40*/  LDG.E.U16 R38, desc[UR12][R70.64] ;  /* 0x0000000c46267981 */ /* 0x000122000c1e1500 */
[----:B-1----:R-:W-:-:S03]  /*3d50*/  IMAD.WIDE R134, R13, 0x2, R160 ;  /* 0x000000020d867825 */ /* 0x002fc600078e02a0 */
[----:B------:R1:W5:Y:S01]  /*3d60*/  LDG.E.U16 R161, desc[UR12][R136.64] ;  /* 0x0000000c88a17981 */ /* 0x000362000c1e1500 */
[----:B0-----:R-:W-:-:S05]  /*3d70*/  IMAD.WIDE R70, R13, 0x2, R164 ;  /* 0x000000020d467825 */ /* 0x001fca00078e02a4 */
[----:B------:R0:W5:Y:S01]  /*3d80*/  LDG.E.U16 R160, desc[UR12][R70.64] ;  /* 0x0000000c46a07981 */ /* 0x000162000c1e1500 */
[----:B-1----:R-:W-:-:S04]  /*3d90*/  IMAD.WIDE R136, R184, 0x2, R16 ;  /* 0x00000002b8887825 */ /* 0x002fc800078e0210 */
[----:B0-----:R-:W-:-:S04]  /*3da0*/  IMAD.WIDE R70, R13, 0x2, R138 ;  /* 0x000000020d467825 */ /* 0x001fc800078e028a */
[C---:B------:R-:W-:Y:S01]  /*3db0*/  IMAD.WIDE R138, R184.reuse, 0x2, R18 ;  /* 0x00000002b88a7825 */ /* 0x040fe200078e0212 */
[----:B------:R0:W2:Y:S03]  /*3dc0*/  LDG.E.U16 R164, desc[UR12][R70.64] ;  /* 0x0000000c46a47981 */ /* 0x0000a6000c1e1500 */
[----:B------:R-:W-:Y:S02]  /*3dd0*/  IMAD.SHL.U32 R184, R184, 0x2, RZ ;  /* 0x00000002b8b87824 */ /* 0x000fe400078e00ff */
[----:B------:R-:W-:-:S04]  /*3de0*/  IMAD.WIDE R136, R13, 0x2, R136 ;  /* 0x000000020d887825 */ /* 0x000fc800078e0288 */
[----:B0-----:R-:W-:-:S04]  /*3df0*/  IMAD.WIDE R70, R184, 0x2, R16 ;  /* 0x00000002b8467825 */ /* 0x001fc800078e0210 */
[C---:B------:R-:W-:Y:S02]  /*3e00*/  IMAD.WIDE R132, R13.reuse, 0x2, R162 ;  /* 0x000000020d847825 */ /* 0x040fe400078e02a2 */
[----:B------:R0:W5:Y:S02]  /*3e10*/  LDG.E.U16 R163, desc[UR12][R134.64] ;  /* 0x0000000c86a37981 */ /* 0x000164000c1e1500 */
[C---:B------:R-:W-:Y:S02]  /*3e20*/  IMAD.WIDE R70, R13.reuse, 0x2, R70 ;  /* 0x000000020d467825 */ /* 0x040fe400078e0246 */
[----:B------:R1:W5:Y:S02]  /*3e30*/  LDG.E.U16 R162, desc[UR12][R132.64] ;  /* 0x0000000c84a27981 */ /* 0x000364000c1e1500 */
[----:B0-----:R-:W-:Y:S02]  /*3e40*/  IMAD.WIDE R134, R13, 0x2, R166 ;  /* 0x000000020d867825 */ /* 0x001fe400078e02a6 */
[----:B------:R0:W4:Y:S02]  /*3e50*/  LDG.E.U16 R166, desc[UR12][R136.64] ;  /* 0x0000000c88a67981 */ /* 0x000124000c1e1500 */
[----:B-1----:R-:W-:-:S02]  /*3e60*/  IMAD.WIDE R132, R185, 0x2, R18 ;  /* 0x00000002b9847825 */ /* 0x002fc400078e0212 */
[----:B------:R-:W5:Y:S02]  /*3e70*/  LDG.E.U16 R165, desc[UR12][R134.64] ;  /* 0x0000000c86a57981 */ /* 0x000f64000c1e1500 */
[----:B0-----:R-:W-:Y:S02]  /*3e80*/  IMAD.WIDE R136, R184, 0x2, R18 ;  /* 0x00000002b8887825 */ /* 0x001fe400078e0212 */
[----:B------:R0:W4:Y:S02]  /*3e90*/  LDG.E.U16 R184, desc[UR12][R70.64] ;  /* 0x0000000c46b87981 */ /* 0x000124000c1e1500 */
[C---:B0-----:R-:W-:Y:S02]  /*3ea0*/  IMAD.WIDE R70, R13.reuse, 0x2, R200 ;  /* 0x000000020d467825 */ /* 0x041fe400078e02c8 */
[----:B------:R-:W2:Y:S02]  /*3eb0*/  LDL.64 R200, [R1+0xe0] ;  /* 0x0000e00001c87983 */ /* 0x000ea40000100a00 */
[----:B------:R-:W-:-:S02]  /*3ec0*/  IMAD.WIDE R134, R13, 0x2, R204 ;  /* 0x000000020d867825 */ /* 0x000fc400078e02cc */
[----:B------:R-:W5:Y:S02]  /*3ed0*/  LDL.64 R204, [R1+0xd0] ;  /* 0x0000d00001cc7983 */ /* 0x000f640000100a00 */
[C---:B------:R-:W-:Y:S02]  /*3ee0*/  IMAD.WIDE R138, R13.reuse, 0x2, R138 ;  /* 0x000000020d8a7825 */ /* 0x040fe400078e028a */
[----:B------:R-:W4:Y:S02]  /*3ef0*/  LDG.E.U16 R134, desc[UR12][R134.64] ;  /* 0x0000000c86867981 */ /* 0x000f24000c1e1500 */
[----:B------:R-:W-:Y:S02]  /*3f00*/  IMAD.WIDE R132, R13, 0x2, R132 ;  /* 0x000000020d847825 */ /* 0x000fe400078e0284 */
[----:B------:R0:W4:Y:S04]  /*3f10*/  LDG.E.U16 R167, desc[UR12][R138.64] ;  /* 0x0000000c8aa77981 */ /* 0x000128000c1e1500 */
[----:B------:R-:W4:Y:S01]  /*3f20*/  LDG.E.U16 R135, desc[UR12][R132.64] ;  /* 0x0000000c84877981 */ /* 0x000f22000c1e1500 */
[----:B0-----:R-:W-:-:S03]  /*3f30*/  IMAD.WIDE R138, R185, 0x2, R16 ;  /* 0x00000002b98a7825 */ /* 0x001fc600078e0210 */
[----:B------:R0:W4:Y:S02]  /*3f40*/  LDG.E.U16 R185, desc[UR12][R70.64] ;  /* 0x0000000c46b97981 */ /* 0x000124000c1e1500 */
[C---:B0-----:R-:W-:Y:S02]  /*3f50*/  IMAD.WIDE R70, R13.reuse, 0x2, R208 ;  /* 0x000000020d467825 */ /* 0x041fe400078e02d0 */
[----:B------:R-:W4:Y:S02]  /*3f60*/  LDL.64 R208, [R1+0xc0] ;  /* 0x0000c00001d07983 */ /* 0x000f240000100a00 */
[----:B---3--:R-:W-:-:S05]  /*3f70*/  IMAD.WIDE R132, R13, 0x2, R186 ;  /* 0x000000020d847825 */ /* 0x008fca00078e02ba */
[----:B------:R0:W3:Y:S02]  /*3f80*/  LDG.E.U16 R186, desc[UR12][R132.64] ;  /* 0x0000000c84ba7981 */ /* 0x0000e4000c1e1500 */
[C---:B0-----:R-:W-:Y:S02]  /*3f90*/  IMAD.WIDE R132, R13.reuse, 0x2, R212 ;  /* 0x000000020d847825 */ /* 0x041fe400078e02d4 */
[----:B------:R-:W3:Y:S02]  /*3fa0*/  LDL.64 R212, [R1+0xb8] ;  /* 0x0000b80001d47983 */ /* 0x000ee40000100a00 */
[C---:B------:R-:W-:Y:S02]  /*3fb0*/  IMAD.WIDE R136, R13.reuse, 0x2, R136 ;  /* 0x000000020d887825 */ /* 0x040fe400078e0288 */
[----:B------:R-:W3:Y:S04]  /*3fc0*/  LDG.E.U16 R132, desc[UR12][R132.64] ;  /* 0x0000000c84847981 */ /* 0x000ee8000c1e1500 */
[----:B------:R-:W3:Y:S01]  /*3fd0*/  LDG.E.U16 R136, desc[UR12][R136.64] ;  /* 0x0000000c88887981 */ /* 0x000ee2000c1e1500 */
[----:B------:R-:W-:-:S06]  /*3fe0*/  IMAD.WIDE R138, R13, 0x2, R138 ;  /* 0x000000020d8a7825 */ /* 0x000fcc00078e028a */
[----:B------:R-:W3:Y:S04]  /*3ff0*/  LDG.E.U16 R138, desc[UR12][R138.64] ;  /* 0x0000000c8a8a7981 */ /* 0x000ee8000c1e1500 */
[----:B------:R0:W3:Y:S02]  /*4000*/  LDG.E.U16 R137, desc[UR12][R70.64] ;  /* 0x0000000c46897981 */ /* 0x0000e4000c1e1500 */
[----:B0-----:R-:W-:-:S05]  /*4010*/  IMAD.WIDE R70, R13, 0x2, R232 ;  /* 0x000000020d467825 */ /* 0x001fca00078e02e8 */
[----:B------:R0:W3:Y:S02]  /*4020*/  LDG.E.U16 R133, desc[UR12][R70.64] ;  /* 0x0000000c46857981 */ /* 0x0000e4000c1e1500 */
[----:B0-----:R-:W-:-:S05]  /*4030*/  IMAD.WIDE R70, R13, 0x2, R228 ;  /* 0x000000020d467825 */ /* 0x001fca00078e02e4 */
[----:B------:R0:W3:Y:S02]  /*4040*/  LDG.E.U16 R139, desc[UR12][R70.64] ;  /* 0x0000000c468b7981 */ /* 0x0000e4000c1e1500 */
[----:B0-----:R-:W-:-:S05]  /*4050*/  IMAD.WIDE R70, R13, 0x2, R224 ;  /* 0x000000020d467825 */ /* 0x001fca00078e02e0 */
[----:B------:R2:W3:Y:S02]  /*4060*/  LDG.E.U16 R187, desc[UR12][R70.64] ;  /* 0x0000000c46bb7981 */ /* 0x0004e4000c1e1500 */
[----:B--2---:R-:W-:-:S05]  /*4070*/  IMAD.WIDE R70, R13, 0x2, R200 ;  /* 0x000000020d467825 */ /* 0x004fca00078e02c8 */
[----:B------:R0:W2:Y:S02]  /*4080*/  LDG.E.U16 R200, desc[UR12][R70.64] ;  /* 0x0000000c46c87981 */ /* 0x0000a4000c1e1500 */
[----:B0-----:R-:W-:-:S05]  /*4090*/  IMAD.WIDE R70, R13, 0x2, R220 ;  /* 0x000000020d467825 */ /* 0x001fca00078e02dc */
[----:B------:R5:W2:Y:S02]  /*40a0*/  LDG.E.U16 R201, desc[UR12][R70.64] ;  /* 0x0000000c46c97981 */ /* 0x000aa4000c1e1500 */
[----:B-----5:R-:W-:-:S05]  /*40b0*/  IMAD.WIDE R70, R13, 0x2, R204 ;  /* 0x000000020d467825 */ /* 0x020fca00078e02cc */
[----:B------:R0:W5:Y:S02]  /*40c0*/  LDG.E.U16 R204, desc[UR12][R70.64] ;  /* 0x0000000c46cc7981 */ /* 0x000164000c1e1500 */
[----:B0-----:R-:W-:-:S05]  /*40d0*/  IMAD.WIDE R70, R13, 0x2, R216 ;  /* 0x000000020d467825 */ /* 0x001fca00078e02d8 */
[----:B------:R4:W5:Y:S02]  /*40e0*/  LDG.E.U16 R205, desc[UR12][R70.64] ;  /* 0x0000000c46cd7981 */ /* 0x000964000c1e1500 */
[----:B----4-:R-:W-:-:S05]  /*40f0*/  IMAD.WIDE R70, R13, 0x2, R208 ;  /* 0x000000020d467825 */ /* 0x010fca00078e02d0 */
[----:B------:R3:W4:Y:S02]  /*4100*/  LDG.E.U16 R208, desc[UR12][R70.64] ;  /* 0x0000000c46d07981 */ /* 0x000724000c1e1500 */
[----:B---3--:R-:W-:-:S06]  /*4110*/  IMAD.WIDE R70, R13, 0x2, R212 ;  /* 0x000000020d467825 */ /* 0x008fcc00078e02d4 */
[----:B------:R0:W3:Y:S01]  /*4120*/  LDG.E.U16 R70, desc[UR12][R70.64] ;  /* 0x0000000c46467981 */ /* 0x0000e2000c1e1500 */
[----:B------:R-:W1:Y:S01]  /*4130*/  S2R R212, SR_TID.X ;  /* 0x0000000000d47919 */ /* 0x000e620000002100 */
[----:B------:R-:W0:Y:S01]  /*4140*/  S2UR UR9, SR_CgaCtaId ;  /* 0x00000000000979c3 */ /* 0x000e220000008800 */
[----:B------:R-:W-:Y:S02]  /*4150*/  UMOV UR8, 0x400 ;  /* 0x0000040000087882 */ /* 0x000fe40000000000 */
[----:B0-----:R-:W-:Y:S01]  /*4160*/  ULEA UR8, UR9, UR8, 0x18 ;  /* 0x0000000809087291 */ /* 0x001fe2000f8ec03f */
[----:B-1----:R-:W-:-:S05]  /*4170*/  LOP3.LUT R209, R212, 0x7f, RZ, 0xc0, !PT ;  /* 0x0000007fd4d17812 */ /* 0x002fca00078ec0ff */
[----:B------:R-:W-:Y:S01]  /*4180*/  IMAD.SHL.U32 R71, R209, 0x2, RZ ;  /* 0x00000002d1477824 */ /* 0x000fe200078e00ff */
[----:B------:R-:W-:Y:S06]  /*4190*/  BAR.SYNC.DEFER_BLOCKING 0x0 ;  /* 0x0000000000007b1d */ /* 0x000fec0000010000 */
[----:B------:R0:W-:Y:S04]  /*41a0*/  STS.U16 [R71+UR8+0x4100], R2 ;  /* 0x0041000247007988 */ /* 0x0001e80008000408 */
[----:B------:R1:W-:Y:S01]  /*41b0*/  STS.U16 [R71+UR8+0x5000], R3 ;  /* 0x0050000347007988 */ /* 0x0003e20008000408 */
[----:B0-----:R-:W-:-:S03]  /*41c0*/  LOP3.LUT R2, R71, 0x10, RZ, 0x3c, !PT ;  /* 0x0000001047027812 */ /* 0x001fc600078e3cff */
[----:B------:R-:W-:Y:S01]  /*41d0*/  STS.U16 [R71+UR8+0x4000], R39 ;  /* 0x0040002747007988 */ /* 0x000fe20008000408 */
[----:B-1----:R-:W-:-:S03]  /*41e0*/  LOP3.LUT R3, R71, 0x20, RZ, 0x3c, !PT ;  /* 0x0000002047037812 */ /* 0x002fc600078e3cff */
        /* <DEDUP_REMOVED lines=13> */
[----:B------:R-:W-:Y:S04]  /*42c0*/  STS.U16 [R3+UR8+0x4400], R184 ;  /* 0x004400b803007988 */ /* 0x000fe80008000408 */
[----:B------:R-:W-:Y:S01]  /*42d0*/  STS.U16 [R3+UR8+0x4500], R136 ;  /* 0x0045008803007988 */ /* 0x000fe20008000408 */
[----:B0-----:R-:W-:-:S03]  /*42e0*/  LOP3.LUT R2, R71, 0x30, RZ, 0x3c, !PT ;  /* 0x0000003047027812 */ /* 0x001fc600078e3cff */
[----:B------:R-:W-:Y:S04]  /*42f0*/  STS.U16 [R3+UR8+0x5400], R63 ;  /* 0x0054003f03007988 */ /* 0x000fe80008000408 */
[----:B------:R-:W-:Y:S04]  /*4300*/  STS.U16 [R3+UR8+0x5500], R62 ;  /* 0x0055003e03007988 */ /* 0x000fe80008000408 */
[----:B------:R-:W-:Y:S04]  /*4310*/  STS.U16 [R3+UR8+0x6400], R56 ;  /* 0x0064003803007988 */ /* 0x000fe80008000408 */
[----:B------:R-:W-:Y:S04]  /*4320*/  STS.U16 [R3+UR8+0x6500], R61 ;  /* 0x0065003d03007988 */ /* 0x000fe80008000408 */
[----:B------:R-:W-:Y:S04]  /*4330*/  STS.U16 [R3+UR8+0x7400], R186 ;  /* 0x007400ba03007988 */ /* 0x000fe80008000408 */
[----:B------:R0:W-:Y:S01]  /*4340*/  STS.U16 [R3+UR8+0x7500], R137 ;  /* 0x0075008903007988 */ /* 0x0001e20008000408 */
[----:B------:R-:W-:-:S03]  /*4350*/  LOP3.LUT R4, R71, 0x70, RZ, 0x3c, !PT ;  /* 0x0000007047047812 */ /* 0x000fc600078e3cff */
[----:B------:R-:W-:Y:S01]  /*4360*/  STS.U16 [R2+UR8+0x4600], R138 ;  /* 0x0046008a02007988 */ /* 0x000fe20008000408 */
[----:B------:R-:W-:Y:S02]  /*4370*/  LOP3.LUT R213, R12, 0x20, RZ, 0x3c, !PT ;  /* 0x000000200cd57812 */ /* 0x000fe400078e3cff */
[----:B------:R-:W-:Y:S01]  /*4380*/  LOP3.LUT R216, R11, 0x40, RZ, 0x3c, !PT ;  /* 0x000000400bd87812 */ /* 0x000fe200078e3cff */
[----:B------:R-:W3:Y:S01]  /*4390*/  LDL.64 R158, [R1+0x90] ;  /* 0x00009000019e7983 */ /* 0x000ee20000100a00 */
[----:B0-----:R-:W-:-:S03]  /*43a0*/  LOP3.LUT R3, R71, 0x40, RZ, 0x3c, !PT ;  /* 0x0000004047037812 */ /* 0x001fc600078e3cff */
        /* <DEDUP_REMOVED lines=14> */
[----:B------:R0:W-:Y:S04]  /*4490*/  STS.U16 [R3+UR8+0x7800], R139 ;  /* 0x0078008b03007988 */ /* 0x0001e80008000408 */
[----:B------:R1:W-:Y:S04]  /*44a0*/  STS.U16 [R3+UR8+0x7900], R187 ;  /* 0x007900bb03007988 */ /* 0x0003e80008000408 */
[----:B------:R-:W-:Y:S04]  /*44b0*/  STS.U16 [R2+UR8+0x4a00], R49 ;  /* 0x004a003102007988 */ /* 0x000fe80008000408 */
[----:B0-----:R-:W3:Y:S01]  /*44c0*/  LDL.64 R138, [R1+0x88] ;  /* 0x00008800018a7983 */ /* 0x001ee20000100a00 */
[----:B-1----:R-:W-:-:S03]  /*44d0*/  LOP3.LUT R3, R71, 0x60, RZ, 0x3c, !PT ;  /* 0x0000006047037812 */ /* 0x002fc600078e3cff */
[----:B------:R-:W-:Y:S04]  /*44e0*/  STS.U16 [R2+UR8+0x4b00], R48 ;  /* 0x004b003002007988 */ /* 0x000fe80008000408 */
[----:B------:R-:W-:Y:S04]  /*44f0*/  STS.U16 [R2+UR8+0x5a00], R47 ;  /* 0x005a002f02007988 */ /* 0x000fe80008000408 */
[----:B------:R-:W-:Y:S04]  /*4500*/  STS.U16 [R2+UR8+0x5b00], R46 ;  /* 0x005b002e02007988 */ /* 0x000fe80008000408 */
[----:B------:R-:W-:Y:S04]  /*4510*/  STS.U16 [R2+UR8+0x6a00], R38 ;  /* 0x006a002602007988 */ /* 0x000fe80008000408 */
[----:B------:R-:W-:Y:S04]  /*4520*/  STS.U16 [R2+UR8+0x6b00], R45 ;  /* 0x006b002d02007988 */ /* 0x000fe80008000408 */
[----:B--2---:R-:W-:Y:S04]  /*4530*/  STS.U16 [R2+UR8+0x7a00], R200 ;  /* 0x007a00c802007988 */ /* 0x004fe80008000408 */
[----:B------:R-:W-:Y:S04]  /*4540*/  STS.U16 [R2+UR8+0x7b00], R201 ;  /* 0x007b00c902007988 */ /* 0x000fe80008000408 */
[----:B------:R-:W-:Y:S04]  /*4550*/  STS.U16 [R3+UR8+0x4c00], R43 ;  /* 0x004c002b03007988 */ /* 0x000fe80008000408 */
[----:B------:R-:W-:Y:S04]  /*4560*/  STS.U16 [R3+UR8+0x4d00], R42 ;  /* 0x004d002a03007988 */ /* 0x000fe80008000408 */
[----:B------:R-:W-:Y:S04]  /*4570*/  STS.U16 [R3+UR8+0x5c00], R41 ;  /* 0x005c002903007988 */ /* 0x000fe80008000408 */
[----:B------:R-:W-:Y:S04]  /*4580*/  STS.U16 [R3+UR8+0x5d00], R40 ;  /* 0x005d002803007988 */ /* 0x000fe80008000408 */
[----:B------:R-:W-:Y:S04]  /*4590*/  STS.U16 [R3+UR8+0x6c00], R160 ;  /* 0x006c00a003007988 */ /* 0x000fe80008000408 */
[----:B------:R-:W-:Y:S04]  /*45a0*/  STS.U16 [R3+UR8+0x6d00], R161 ;  /* 0x006d00a103007988 */ /* 0x000fe80008000408 */
[----:B-----5:R-:W-:Y:S04]  /*45b0*/  STS.U16 [R3+UR8+0x7c00], R204 ;  /* 0x007c00cc03007988 */ /* 0x020fe80008000408 */
[----:B------:R0:W-:Y:S04]  /*45c0*/  STS.U16 [R3+UR8+0x7d00], R205 ;  /* 0x007d00cd03007988 */ /* 0x0001e80008000408 */
[----:B------:R-:W-:Y:S04]  /*45d0*/  STS.U16 [R4+UR8+0x4e00], R37 ;  /* 0x004e002504007988 */ /* 0x000fe80008000408 */
[----:B------:R-:W-:Y:S04]  /*45e0*/  STS.U16 [R4+UR8+0x4f00], R35 ;  /* 0x004f002304007988 */ /* 0x000fe80008000408 */
[----:B------:R-:W-:Y:S04]  /*45f0*/  STS.U16 [R4+UR8+0x5e00], R34 ;  /* 0x005e002204007988 */ /* 0x000fe80008000408 */
[----:B------:R-:W-:Y:S04]  /*4600*/  STS.U16 [R4+UR8+0x5f00], R33 ;  /* 0x005f002104007988 */ /* 0x000fe80008000408 */
[----:B------:R-:W-:Y:S04]  /*4610*/  STS.U16 [R4+UR8+0x6e00], R162 ;  /* 0x006e00a204007988 */ /* 0x000fe80008000408 */
[----:B------:R1:W-:Y:S04]  /*4620*/  STS.U16 [R4+UR8+0x6f00], R163 ;  /* 0x006f00a304007988 */ /* 0x0003e80008000408 */
[----:B----4-:R-:W-:Y:S04]  /*4630*/  STS.U16 [R4+UR8+0x7e00], R208 ;  /* 0x007e00d004007988 */ /* 0x010fe80008000408 */
[----:B---3--:R-:W-:Y:S01]  /*4640*/  STS.U16 [R4+UR8+0x7f00], R70 ;  /* 0x007f004604007988 */ /* 0x008fe20008000408 */
[----:B------:R-:W-:Y:S01]  /*4650*/  BAR.SYNC.DEFER_BLOCKING 0x0 ;  /* 0x0000000000007b1d */ /* 0x000fe20000010000 */
[----:B0-----:R-:W-:-:S02]  /*4660*/  SHF.L.U32 R3, R212, 0x1, RZ ;  /* 0x00000001d4037819 */ /* 0x001fc400000006ff */
[----:B------:R-:W-:-:S03]  /*4670*/  LOP3.LUT R2, R212, 0x60, RZ, 0xc0, !PT ;  /* 0x00000060d4027812 */ /* 0x000fc600078ec0ff */
[----:B-1----:R-:W2:Y:S04]  /*4680*/  LDL.64 R162, [R1+0xb0] ;  /* 0x0000b00001a27983 */ /* 0x002ea80000100a00 */
[----:B------:R-:W3:Y:S04]  /*4690*/  LDL.64 R136, [R1+0x80] ;  /* 0x0000800001887983 */ /* 0x000ee80000100a00 */
[----:B------:R-:W4:Y:S04]  /*46a0*/  LDL.64 R160, [R1+0xa0] ;  /* 0x0000a00001a07983 */ /* 0x000f280000100a00 */
[----:B------:R-:W5:Y:S04]  /*46b0*/  LDL.64 R200, [R1+0x38] ;  /* 0x0000380001c87983 */ /* 0x000f680000100a00 */
[----:B------:R-:W-:Y:S04]  /*46c0*/  LDSM.16.MT88.4 R40, [R12+UR6] ;  /* 0x000000060c28783b */ /* 0x000fe80008004200 */
[----:B------:R-:W0:Y:S04]  /*46d0*/  LDSM.16.M88.4 R52, [R11+UR6+0x4000] ;  /* 0x004000060b34783b */ /* 0x000e280008000200 */
[----:B------:R-:W1:Y:S04]  /*46e0*/  LDSM.16.MT88.4 R68, [R213+UR6] ;  /* 0x00000006d544783b */ /* 0x000e680008004200 */
[----:B------:R-:W1:Y:S04]  /*46f0*/  LDSM.16.MT88.4 R48, [R12+UR6+0x400] ;  /* 0x000400060c30783b */ /* 0x000e680008004200 */
[----:B------:R-:W1:Y:S04]  /*4700*/  LDSM.16.MT88.4 R56, [R213+UR6+0x400] ;  /* 0x00040006d538783b */ /* 0x000e680008004200 */
[----:B------:R-:W-:Y:S04]  /*4710*/  LDSM.16.MT88.4 R44, [R12+UR6+0x800] ;  /* 0x000800060c2c783b */ /* 0x000fe80008004200 */
[----:B------:R-:W1:Y:S04]  /*4720*/  LDSM.16.M88.4 R132, [R216+UR6+0x4000] ;  /* 0x00400006d884783b */ /* 0x000e680008000200 */
[----:B------:R-:W1:Y:S04]  /*4730*/  LDSM.16.MT88.4 R60, [R213+UR6+0x800] ;  /* 0x00080006d53c783b */ /* 0x000e680008004200 */
[----:B------:R-:W5:Y:S04]  /*4740*/  LDL.64 R204, [R1+0x40] ;  /* 0x0000400001cc7983 */ /* 0x000f680000100a00 */
[----:B------:R-:W5:Y:S01]  /*4750*/  LDL.64 R166, [R1+0x30] ;  /* 0x0000300001a67983 */ /* 0x000f620000100a00 */
[-C--:B0-----:R-:W-:Y:S06]  /*4760*/  HMMA.16816.F32.BF16 R40, R40, R52.reuse, RZ ;  /* 0x000000342828723c */ /* 0x081fec00000418ff */
[----:B-1----:R-:W-:-:S15]  /*4770*/  HMMA.16816.F32.BF16 R68, R68, R52, RZ ;  /* 0x000000344444723c */ /* 0x002fde00000418ff */
[----:B------:R-:W-:-:S03]  /*4780*/  NOP ;  /* 0x0000000000007918 */ /* 0x000fc60000000000 */
[-C--:B------:R-:W-:Y:S01]  /*4790*/  HMMA.16816.F32.BF16 R48, R48, R54.reuse, R40 ;  /* 0x000000363030723c */ /* 0x080fe20000041828 */
[----:B------:R-:W0:Y:S05]  /*47a0*/  LDSM.16.MT88.4 R40, [R12+UR6+0xc00] ;  /* 0x000c00060c28783b */ /* 0x000e2a0008004200 */
[----:B------:R-:W-:Y:S01]  /*47b0*/  HMMA.16816.F32.BF16 R52, R56, R54, R68 ;  /* 0x000000363834723c */ /* 0x000fe20000041844 */
[----:B------:R-:W-:Y:S04]  /*47c0*/  LDSM.16.MT88.4 R56, [R12+UR6+0x1000] ;  /* 0x001000060c38783b */ /* 0x000fe80008004200 */
[----:B------:R-:W-:-:S13]  /*47d0*/  LDSM.16.M88.4 R68, [R11+UR6+0x4080] ;  /* 0x004080060b44783b */ /* 0x000fda0008000200 */
[-C--:B------:R-:W-:Y:S01]  /*47e0*/  HMMA.16816.F32.BF16 R44, R44, R132.reuse, R48 ;  /* 0x000000842c2c723c */ /* 0x080fe20000041830 */
[----:B------:R-:W1:Y:S05]  /*47f0*/  LDSM.16.MT88.4 R48, [R213+UR6+0xc00] ;  /* 0x000c0006d530783b */ /* 0x000e6a0008004200 */
[----:B------:R-:W-:Y:S01]  /*4800*/  HMMA.16816.F32.BF16 R60, R60, R132, R52 ;  /* 0x000000843c3c723c */ /* 0x000fe20000041834 */
[----:B------:R-:W1:-:S15]  /*4810*/  LDSM.16.MT88.4 R52, [R213+UR6+0x1000] ;  /* 0x00100006d534783b */ /* 0x000e5e0008004200 */
[----:B------:R-:W-:-:S02]  /*4820*/  NOP ;  /* 0x0000000000007918 */ /* 0x000fc40000000000 */
[-C--:B0-----:R-:W-:Y:S01]  /*4830*/  HMMA.16816.F32.BF16 R40, R40, R134.reuse, R44 ;  /* 0x000000862828723c */ /* 0x081fe2000004182c */
[----:B------:R-:W0:Y:S05]  /*4840*/  LDSM.16.MT88.4 R44, [R12+UR6+0x1400] ;  /* 0x001400060c2c783b */ /* 0x000e2a0008004200 */
[----:B-1----:R-:W-:Y:S01]  /*4850*/  HMMA.16816.F32.BF16 R132, R48, R134, R60 ;  /* 0x000000863084723c */ /* 0x002fe2000004183c */
[----:B------:R-:W1:Y:S04]  /*4860*/  LDSM.16.MT88.4 R48, [R213+UR6+0x1400] ;  /* 0x00140006d530783b */ /* 0x000e680008004200 */
[----:B------:R-:W-:-:S13]  /*4870*/  LDSM.16.MT88.4 R60, [R12+UR6+0x1800] ;  /* 0x001800060c3c783b */ /* 0x000fda0008004200 */
[-C--:B------:R-:W-:Y:S01]  /*4880*/  HMMA.16816.F32.BF16 R56, R56, R68.reuse, R40 ;  /* 0x000000443838723c */ /* 0x080fe20000041828 */
[----:B------:R-:W1:Y:S05]  /*4890*/  LDSM.16.M88.4 R40, [R216+UR6+0x4080] ;  /* 0x00408006d828783b */ /* 0x000e6a0008000200 */
[----:B------:R-:W-:Y:S01]  /*48a0*/  HMMA.16816.F32.BF16 R52, R52, R68, R132 ;  /* 0x000000443434723c */ /* 0x000fe20000041884 */
[----:B------:R-:W-:-:S15]  /*48b0*/  LDSM.16.MT88.4 R132, [R12+UR6+0x1c00] ;  /* 0x001c00060c84783b */ /* 0x000fde0008004200 */
[----:B------:R-:W-:-:S02]  /*48c0*/  NOP ;  /* 0x0000000000007918 */ /* 0x000fc40000000000 */
[-C--:B0-----:R-:W-:Y:S01]  /*48d0*/  HMMA.16816.F32.BF16 R44, R44, R70.reuse, R56 ;  /* 0x000000462c2c723c */ /* 0x081fe20000041838 */
[----:B------:R-:W0:Y:S05]  /*48e0*/  LDSM.16.MT88.4 R56, [R213+UR6+0x1800] ;  /* 0x00180006d538783b */ /* 0x000e2a0008004200 */
[----:B-1----:R-:W-:Y:S01]  /*48f0*/  HMMA.16816.F32.BF16 R68, R48, R70, R52 ;  /* 0x000000463044723c */ /* 0x002fe20000041834 */
[----:B------:R-:W-:Y:S04]  /*4900*/  LDSM.16.MT88.4 R48, [R12+UR6+0x2000] ;  /* 0x002000060c30783b */ /* 0x000fe80008004200 */
[----:B------:R-:W-:-:S13]  /*4910*/  LDSM.16.M88.4 R52, [R11+UR6+0x4100] ;  /* 0x004100060b34783b */ /* 0x000fda0008000200 */
[-C--:B------:R-:W-:Y:S01]  /*4920*/  HMMA.16816.F32.BF16 R60, R60, R40.reuse, R44 ;  /* 0x000000283c3c723c */ /* 0x080fe2000004182c */
[----:B------:R-:W1:Y:S05]  /*4930*/  LDSM.16.MT88.4 R44, [R213+UR6+0x1c00] ;  /* 0x001c0006d52c783b */ /* 0x000e6a0008004200 */
[----:B0-----:R-:W-:Y:S01]  /*4940*/  HMMA.16816.F32.BF16 R56, R56, R40, R68 ;  /* 0x000000283838723c */ /* 0x001fe20000041844 */
[----:B------:R-:W0:-:S15]  /*4950*/  LDSM.16.MT88.4 R68, [R213+UR6+0x2000] ;  /* 0x00200006d544783b */ /* 0x000e1e0008004200 */
[----:B------:R-:W-:-:S02]  /*4960*/  NOP ;  /* 0x0000000000007918 */ /* 0x000fc40000000000 */
[-C--:B------:R-:W-:Y:S01]  /*4970*/  HMMA.16816.F32.BF16 R132, R132, R42.reuse, R60 ;  /* 0x0000002a8484723c */ /* 0x080fe2000004183c */
[----:B------:R-:W0:Y:S05]  /*4980*/  LDSM.16.MT88.4 R60, [R12+UR6+0x2400] ;  /* 0x002400060c3c783b */ /* 0x000e2a0008004200 */
[----:B-1----:R-:W-:Y:S01]  /*4990*/  HMMA.16816.F32.BF16 R44, R44, R42, R56 ;  /* 0x0000002a2c2c723c */ /* 0x002fe20000041838 */
[----:B------:R-:W-:Y:S04]  /*49a0*/  LDSM.16.MT88.4 R56, [R12+UR6+0x2800] ;  /* 0x002800060c38783b */ /* 0x000fe80008004200 */
[----:B------:R-:W-:-:S13]  /*49b0*/  LDSM.16.M88.4 R40, [R216+UR6+0x4100] ;  /* 0x00410006d828783b */ /* 0x000fda0008000200 */
[-C--:B------:R-:W-:Y:S01]  /*49c0*/  HMMA.16816.F32.BF16 R132, R48, R52.reuse, R132 ;  /* 0x000000343084723c */ /* 0x080fe20000041884 */
[----:B------:R-:W1:Y:S05]  /*49d0*/  LDSM.16.MT88.4 R48, [R213+UR6+0x2400] ;  /* 0x00240006d530783b */ /* 0x000e6a0008004200 */
[----:B0-----:R-:W-:Y:S01]  /*49e0*/  HMMA.16816.F32.BF16 R44, R68, R52, R44 ;  /* 0x00000034442c723c */ /* 0x001fe2000004182c */
[----:B------:R-:W-:-:S15]  /*49f0*/  LDSM.16.MT88.4 R68, [R12+UR6+0x2c00] ;  /* 0x002c00060c44783b */ /* 0x000fde0008004200 */
[----:B------:R-:W-:-:S02]  /*4a00*/  NOP ;  /* 0x0000000000007918 */ /* 0x000fc40000000000 */
[-C--:B------:R-:W-:Y:S01]  /*4a10*/  HMMA.16816.F32.BF16 R132, R60, R54.reuse, R132 ;  /* 0x000000363c84723c */ /* 0x080fe20000041884 */
[----:B------:R-:W0:Y:S05]  /*4a20*/  LDSM.16.MT88.4 R60, [R213+UR6+0x2800] ;  /* 0x00280006d53c783b */ /* 0x000e2a0008004200 */
[----:B-1----:R-:W-:Y:S01]  /*4a30*/  HMMA.16816.F32.BF16 R44, R48, R54, R44 ;  /* 0x00000036302c723c */ /* 0x002fe2000004182c */
[----:B------:R-:W1:Y:S04]  /*4a40*/  LDSM.16.MT88.4 R48, [R213+UR6+0x2c00] ;  /* 0x002c0006d530783b */ /* 0x000e680008004200 */
[----:B------:R-:W-:-:S13]  /*4a50*/  LDSM.16.M88.4 R52, [R11+UR6+0x4180] ;  /* 0x004180060b34783b */ /* 0x000fda0008000200 */
[-C--:B------:R-:W-:Y:S01]  /*4a60*/  HMMA.16816.F32.BF16 R132, R56, R40.reuse, R132 ;  /* 0x000000283884723c */ /* 0x080fe20000041884 */
[----:B------:R-:W2:Y:S05]  /*4a70*/  LDSM.16.MT88.4 R56, [R12+UR6+0x3000] ;  /* 0x003000060c38783b */ /* 0x000eaa0008004200 */
[----:B0-----:R-:W-:Y:S01]  /*4a80*/  HMMA.16816.F32.BF16 R44, R60, R40, R44 ;  /* 0x000000283c2c723c */ /* 0x001fe2000004182c */
[----:B------:R-:W0:-:S15]  /*4a90*/  LDSM.16.MT88.4 R60, [R213+UR6+0x3000] ;  /* 0x00300006d53c783b */ /* 0x000e1e0008004200 */
[----:B------:R-:W-:-:S02]  /*4aa0*/  NOP ;  /* 0x0000000000007918 */ /* 0x000fc40000000000 */
[-C--:B------:R-:W-:Y:S01]  /*4ab0*/  HMMA.16816.F32.BF16 R132, R68, R42.reuse, R132 ;  /* 0x0000002a4484723c */ /* 0x080fe20000041884 */
[----:B------:R-:W3:Y:S05]  /*4ac0*/  LDSM.16.MT88.4 R68, [R12+UR6+0x3400] ;  /* 0x003400060c44783b */ /* 0x000eea0008004200 */
[----:B-1----:R-:W-:Y:S01]  /*4ad0*/  HMMA.16816.F32.BF16 R44, R48, R42, R44 ;  /* 0x0000002a302c723c */ /* 0x002fe2000004182c */
[----:B------:R-:W1:Y:S04]  /*4ae0*/  LDSM.16.MT88.4 R48, [R213+UR6+0x3400] ;  /* 0x00340006d530783b */ /* 0x000e680008004200 */
[----:B------:R4:W-:-:S13]  /*4af0*/  LDSM.16.M88.4 R40, [R216+UR6+0x4180] ;  /* 0x00418006d828783b */ /* 0x0009da0008000200 */
[----:B--2---:R-:W-:Y:S01]  /*4b00*/  HMMA.16816.F32.BF16 R132, R56, R52, R132 ;  /* 0x000000343884723c */ /* 0x004fe20000041884 */
[----:B------:R-:W2:Y:S01]  /*4b10*/  LDSM.16.MT88.4 R56, [R12+UR6+0x3800] ;  /* 0x003800060c38783b */ /* 0x000ea20008004200 */
[----:B------:R-:W-:-:S03]  /*4b20*/  LOP3.LUT R3, R3, 0x6, RZ, 0xc0, !PT ;  /* 0x0000000603037812 */ /* 0x000fc600078ec0ff */
[----:B----4-:R-:W4:Y:S01]  /*4b30*/  LDL.64 R216, [R1+0x78] ;  /* 0x0000780001d87983 */ /* 0x010f220000100a00 */
[----:B0-----:R-:W-:Y:S03]  /*4b40*/  HMMA.16816.F32.BF16 R44, R60, R52, R44 ;  /* 0x000000343c2c723c */ /* 0x001fe6000004182c */
[----:B------:R-:W0:-:S15]  /*4b50*/  LDSM.16.MT88.4 R60, [R213+UR6+0x3800] ;  /* 0x00380006d53c783b */ /* 0x000e1e0008004200 */
[-C--:B---3--:R-:W-:Y:S01]  /*4b60*/  HMMA.16816.F32.BF16 R68, R68, R54.reuse, R132 ;  /* 0x000000364444723c */ /* 0x088fe20000041884 */
[----:B------:R-:W3:Y:S05]  /*4b70*/  LDSM.16.MT88.4 R132, [R12+UR6+0x3c00] ;  /* 0x003c00060c84783b */ /* 0x000eea0008004200 */
[----:B-1----:R-:W-:Y:S01]  /*4b80*/  HMMA.16816.F32.BF16 R44, R48, R54, R44 ;  /* 0x00000036302c723c */ /* 0x002fe2000004182c */
[----:B------:R-:W1:-:S15]  /*4b90*/  LDSM.16.MT88.4 R48, [R213+UR6+0x3c00] ;  /* 0x003c0006d530783b */ /* 0x000e5e0008004200 */
[----:B------:R-:W-:-:S02]  /*4ba0*/  NOP ;  /* 0x0000000000007918 */ /* 0x000fc40000000000 */
[-C--:B--2---:R-:W-:Y:S01]  /*4bb0*/  HMMA.16816.F32.BF16 R56, R56, R40.reuse, R68 ;  /* 0x000000283838723c */ /* 0x084fe20000041844 */
[----:B------:R-:W-:Y:S01]  /*4bc0*/  LEA.HI R3, R2, R3, RZ, 0x1e ;  /* 0x0000000302037211 */ /* 0x000fe200078ff0ff */
[----:B------:R-:W2:Y:S04]  /*4bd0*/  LDL.64 R70, [R1+0xa8] ;  /* 0x0000a80001467983 */ /* 0x000ea80000100a00 */
[----:B0-----:R-:W-:Y:S01]  /*4be0*/  HMMA.16816.F32.BF16 R44, R60, R40, R44 ;  /* 0x000000283c2c723c */ /* 0x001fe2000004182c */
[----:B------:R-:W5:-:S15]  /*4bf0*/  LDL.64 R68, [R1+0x98] ;  /* 0x0000980001447983 */ /* 0x000f5e0000100a00 */
[----:B------:R-:W-:-:S02]  /*4c00*/  NOP ;  /* 0x0000000000007918 */ /* 0x000fc40000000000 */
[-C--:B---3--:R-:W-:Y:S01]  /*4c10*/  HMMA.16816.F32.BF16 R56, R132, R42.reuse, R56 ;  /* 0x0000002a8438723c */ /* 0x088fe20000041838 */
[C---:B------:R-:W-:Y:S01]  /*4c20*/  IADD3 RZ, P3, R3.reuse, UR4, RZ ;  /* 0x0000000403ff7c10 */ /* 0x040fe2000ff7e0ff */
[----:B------:R-:W-:Y:S01]  /*4c30*/  VIADD R2, R3, UR4 ;  /* 0x0000000403027c36 */ /* 0x000fe20008000000 */
[----:B------:R-:W3:Y:S04]  /*4c40*/  LDL.64 R62, [R1+0x48] ;  /* 0x00004800013e7983 */ /* 0x000ee80000100a00 */
[----:B------:R-:W4:Y:S01]  /*4c50*/  LDL.64 R60, [R1+0x68] ;  /* 0x00006800013c7983 */ /* 0x000f220000100a00 */
[----:B-1----:R-:W-:Y:S01]  /*4c60*/  HMMA.16816.F32.BF16 R44, R48, R42, R44 ;  /* 0x0000002a302c723c */ /* 0x002fe2000004182c */
[----:B------:R-:W-:Y:S01]  /*4c70*/  IMAD.X R5, RZ, RZ, UR5, P3 ;  /* 0x00000005ff057e24 */ /* 0x000fe200098e06ff */
[----:B------:R-:W-:-:S02]  /*4c80*/  ISETP.GT.U32.AND P2, PT, R2, R192, PT ;  /* 0x000000c00200720c */ /* 0x000fc40003f44070 */
[C---:B------:R-:W-:Y:S02]  /*4c90*/  ISETP.GE.U32.AND P1, PT, R2.reuse, R192, PT ;  /* 0x000000c00200720c */ /* 0x040fe40003f26070 */
[CC--:B------:R-:W-:Y:S02]  /*4ca0*/  ISETP.GT.U32.AND P0, PT, R2.reuse, R193.reuse, PT ;  /* 0x000000c10200720c */ /* 0x0c0fe40003f04070 */
[----:B------:R-:W-:-:S08]  /*4cb0*/  ISETP.GE.U32.AND P5, PT, R2, R193, PT ;  /* 0x000000c10200720c */ /* 0x000fd00003fa6070 */
[----:B------:R-:W-:Y:S01]  /*4cc0*/  FMUL R3, R56, UR11 ;  /* 0x0000000b38037c20 */ /* 0x000fe20008400000 */
[----:B------:R-:W-:Y:S01]  /*4cd0*/  FMUL R4, R57, UR11 ;  /* 0x0000000b39047c20 */ /* 0x000fe20008400000 */
[----:B------:R-:W-:Y:S01]  /*4ce0*/  FMUL R42, R58, UR11 ;  /* 0x0000000b3a2a7c20 */ /* 0x000fe20008400000 */
[----:B------:R-:W-:Y:S01]  /*4cf0*/  FMUL R39, R59, UR11 ;  /* 0x0000000b3b277c20 */ /* 0x000fe20008400000 */
[CC--:B------:R-:W-:Y:S01]  /*4d00*/  ISETP.GT.U32.AND P4, PT, R2.reuse, R194.reuse, PT ;  /* 0x000000c20200720c */ /* 0x0c0fe20003f84070 */
[----:B------:R-:W3:Y:S01]  /*4d10*/  LDL.64 R58, [R1+0x60] ;  /* 0x00006000013a7983 */ /* 0x000ee20000100a00 */
[C---:B------:R-:W-:Y:S02]  /*4d20*/  ISETP.GT.U32.AND.EX P2, PT, R5.reuse, RZ, PT, P2 ;  /* 0x000000ff0500720c */ /* 0x040fe40003f44120 */
[----:B------:R-:W-:Y:S02]  /*4d30*/  ISETP.GE.U32.AND.EX P1, PT, R5, RZ, PT, P1 ;  /* 0x000000ff0500720c */ /* 0x000fe40003f26110 */
[----:B------:R-:W-:-:S02]  /*4d40*/  ISETP.GE.U32.AND P3, PT, R2, R194, PT ;  /* 0x000000c20200720c */ /* 0x000fc40003f66070 */
[C---:B------:R-:W-:Y:S02]  /*4d50*/  ISETP.GT.U32.AND.EX P0, PT, R5.reuse, RZ, PT, P0 ;  /* 0x000000ff0500720c */ /* 0x040fe40003f04100 */
[----:B------:R-:W-:Y:S01]  /*4d60*/  ISETP.GE.U32.AND.EX P5, PT, R5, RZ, PT, P5 ;  /* 0x000000ff0500720c */ /* 0x000fe20003fa6150 */
[----:B------:R-:W-:Y:S01]  /*4d70*/  FMUL R33, R44, UR11 ;  /* 0x0000000b2c217c20 */ /* 0x000fe20008400000 */
[----:B------:R-:W-:Y:S01]  /*4d80*/  FMUL R37, R45, UR11 ;  /* 0x0000000b2d257c20 */ /* 0x000fe20008400000 */
[----:B------:R-:W-:Y:S02]  /*4d90*/  FSEL R3, R3, -INF , !P2 ;  /* 0xff80000003037808 */ /* 0x000fe40005000000 */
[----:B------:R-:W-:Y:S02]  /*4da0*/  FSEL R4, R4, -INF , !P1 ;  /* 0xff80000004047808 */ /* 0x000fe40004800000 */
[C---:B------:R-:W-:Y:S02]  /*4db0*/  ISETP.GT.U32.AND.EX P4, PT, R5.reuse, RZ, PT, P4 ;  /* 0x000000ff0500720c */ /* 0x040fe40003f84140 */
[----:B------:R-:W-:-:S02]  /*4dc0*/  ISETP.GE.U32.AND.EX P3, PT, R5, RZ, PT, P3 ;  /* 0x000000ff0500720c */ /* 0x000fc40003f66130 */
[----:B------:R-:W-:Y:S02]  /*4dd0*/  FSEL R42, R42, -INF , !P0 ;  /* 0xff8000002a2a7808 */ /* 0x000fe40004000000 */
[----:B------:R-:W-:Y:S02]  /*4de0*/  FSEL R39, R39, -INF , !P5 ;  /* 0xff80000027277808 */ /* 0x000fe40006800000 */
[CC--:B------:R-:W-:Y:S02]  /*4df0*/  ISETP.GT.U32.AND P2, PT, R2.reuse, R195.reuse, PT ;  /* 0x000000c30200720c */ /* 0x0c0fe40003f44070 */
[----:B------:R-:W-:Y:S01]  /*4e00*/  ISETP.GE.U32.AND P1, PT, R2, R195, PT ;  /* 0x000000c30200720c */ /* 0x000fe20003f26070 */
[----:B------:R-:W-:Y:S01]  /*4e10*/  FMUL R34, R46, UR11 ;  /* 0x0000000b2e227c20 */ /* 0x000fe20008400000 */
[----:B------:R-:W-:Y:S01]  /*4e20*/  FMUL R35, R47, UR11 ;  /* 0x0000000b2f237c20 */ /* 0x000fe20008400000 */
[----:B------:R-:W-:Y:S02]  /*4e30*/  FSEL R33, R33, -INF , !P4 ;  /* 0xff80000021217808 */ /* 0x000fe40006000000 */
[----:B------:R-:W-:-:S02]  /*4e40*/  FSEL R37, R37, -INF , !P3 ;  /* 0xff80000025257808 */ /* 0x000fc40005800000 */
[----:B------:R-:W-:Y:S02]  /*4e50*/  FMNMX R2, R42, R39, !PT ;  /* 0x000000272a027209 */ /* 0x000fe40007800000 */
[C---:B------:R-:W-:Y:S02]  /*4e60*/  ISETP.GT.U32.AND.EX P2, PT, R5.reuse, RZ, PT, P2 ;  /* 0x000000ff0500720c */ /* 0x040fe40003f44120 */
[----:B------:R-:W-:Y:S01]  /*4e70*/  ISETP.GE.U32.AND.EX P1, PT, R5, RZ, PT, P1 ;  /* 0x000000ff0500720c */ /* 0x000fe20003f26110 */
[----:B------:R-:W0:Y:S01]  /*4e80*/  SHFL.BFLY PT, R43, R2, 0x2, 0x1f ;  /* 0x0c401f00022b7f89 */ /* 0x000e2200000e0000 */
[----:B------:R-:W-:Y:S02]  /*4e90*/  FMNMX R5, R33, R37, !PT ;  /* 0x0000002521057209 */ /* 0x000fe40007800000 */
[----:B------:R-:W-:Y:S02]  /*4ea0*/  FSEL R34, R34, -INF , !P2 ;  /* 0xff80000022227808 */ /* 0x000fe40005000000 */
[----:B------:R-:W-:Y:S01]  /*4eb0*/  FSEL R35, R35, -INF , !P1 ;  /* 0xff80000023237808 */ /* 0x000fe20004800000 */
[----:B------:R-:W1:Y:S03]  /*4ec0*/  SHFL.BFLY PT, R41, R5, 0x2, 0x1f ;  /* 0x0c401f0005297f89 */ /* 0x000e6600000e0000 */
[----:B------:R-:W-:-:S02]  /*4ed0*/  FMNMX R38, R34, R35, !PT ;  /* 0x0000002322267209 */ /* 0x000fc40007800000 */
[----:B------:R-:W-:-:S03]  /*4ee0*/  FMNMX R45, R3, R4, !PT ;  /* 0x00000004032d7209 */ /* 0x000fc60007800000 */
[----:B------:R-:W1:Y:S04]  /*4ef0*/  SHFL.BFLY PT, R40, R38, 0x2, 0x1f ;  /* 0x0c401f0026287f89 */ /* 0x000e6800000e0000 */
[----:B------:R-:W1:Y:S01]  /*4f00*/  SHFL.BFLY PT, R44, R45, 0x2, 0x1f ;  /* 0x0c401f002d2c7f89 */ /* 0x000e6200000e0000 */
[----:B0-----:R-:W-:-:S05]  /*4f10*/  FMNMX R2, R2, R43, !PT ;  /* 0x0000002b02027209 */ /* 0x001fca0007800000 */
[----:B------:R-:W0:Y:S01]  /*4f20*/  SHFL.BFLY PT, R43, R2, 0x1, 0x1f ;  /* 0x0c201f00022b7f89 */ /* 0x000e2200000e0000 */
[----:B-1----:R-:W-:-:S05]  /*4f30*/  FMNMX R5, R5, R41, !PT ;  /* 0x0000002905057209 */ /* 0x002fca0007800000 */
[----:B------:R-:W1:Y:S01]  /*4f40*/  SHFL.BFLY PT, R41, R5, 0x1, 0x1f ;  /* 0x0c201f0005297f89 */ /* 0x000e6200000e0000 */
[----:B------:R-:W-:Y:S02]  /*4f50*/  FMNMX R38, R38, R40, !PT ;  /* 0x0000002826267209 */ /* 0x000fe40007800000 */
[----:B------:R-:W-:-:S03]  /*4f60*/  FMNMX R45, R45, R44, !PT ;  /* 0x0000002c2d2d7209 */ /* 0x000fc60007800000 */
[----:B------:R-:W1:Y:S04]  /*4f70*/  SHFL.BFLY PT, R40, R38, 0x1, 0x1f ;  /* 0x0c201f0026287f89 */ /* 0x000e6800000e0000 */
[----:B------:R-:W1:Y:S01]  /*4f80*/  SHFL.BFLY PT, R44, R45, 0x1, 0x1f ;  /* 0x0c201f002d2c7f89 */ /* 0x000e6200000e0000 */
[----:B0-----:R-:W-:Y:S02]  /*4f90*/  FMNMX R2, R2, R43, !PT ;  /* 0x0000002b02027209 */ /* 0x001fe40007800000 */
[----:B------:R-:W-:Y:S02]  /*4fa0*/  LOP3.LUT R43, R212, 0x1c, RZ, 0xc0, !PT ;  /* 0x0000001cd42b7812 */ /* 0x000fe400078ec0ff */
[----:B-1----:R-:W-:Y:S02]  /*4fb0*/  FMNMX R5, R5, R41, !PT ;  /* 0x0000002905057209 */ /* 0x002fe40007800000 */
[----:B------:R-:W-:-:S02]  /*4fc0*/  SHF.R.U32.HI R41, RZ, 0x3, R209 ;  /* 0x00000003ff297819 */ /* 0x000fc400000116d1 */
[C---:B------:R-:W-:Y:S02]  /*4fd0*/  SHF.L.U32 R187, R43.reuse, 0x2, RZ ;  /* 0x000000022bbb7819 */ /* 0x040fe400000006ff */
[C---:B------:R-:W-:Y:S02]  /*4fe0*/  LEA.HI R186, R43.reuse, 0x8, RZ, 0x1e ;  /* 0x000000082bba7811 */ /* 0x040fe400078ff0ff */
[C---:B------:R-:W-:Y:S02]  /*4ff0*/  LEA.HI R185, R43.reuse, 0x10, RZ, 0x1e ;  /* 0x000000102bb97811 */ /* 0x040fe400078ff0ff */
[----:B------:R-:W-:Y:S02]  /*5000*/  LEA.HI R164, R43, 0x18, RZ, 0x1e ;  /* 0x000000182ba47811 */ /* 0x000fe400078ff0ff */
[----:B------:R-:W-:Y:S01]  /*5010*/  FMNMX R38, R38, R40, !PT ;  /* 0x0000002826267209 */ /* 0x000fe20007800000 */
[----:B------:R-:W-:Y:S01]  /*5020*/  VIADD R40, R187, UR8 ;  /* 0x00000008bb287c36 */ /* 0x000fe20008000000 */
[----:B------:R-:W-:-:S02]  /*5030*/  LOP3.LUT R41, R41, 0xc, RZ, 0xc0, !PT ;  /* 0x0000000c29297812 */ /* 0x000fc400078ec0ff */
[----:B------:R-:W-:Y:S02]  /*5040*/  LEA R186, R186, UR8, 0x4 ;  /* 0x00000008baba7c11 */ /* 0x000fe4000f8e20ff */
[----:B------:R-:W-:Y:S02]  /*5050*/  LEA R185, R185, UR8, 0x4 ;  /* 0x00000008b9b97c11 */ /* 0x000fe4000f8e20ff */
[----:B------:R-:W-:Y:S01]  /*5060*/  LEA R164, R164, UR8, 0x4 ;  /* 0x00000008a4a47c11 */ /* 0x000fe2000f8e20ff */
[----:B------:R-:W-:Y:S01]  /*5070*/  IMAD.IADD R40, R40, 0x1, R41 ;  /* 0x0000000128287824 */ /* 0x000fe200078e0229 */
[----:B------:R-:W-:Y:S01]  /*5080*/  FMNMX R45, R45, R44, !PT ;  /* 0x0000002c2d2d7209 */ /* 0x000fe20007800000 */
[----:B------:R-:W-:Y:S01]  /*5090*/  BAR.SYNC.DEFER_BLOCKING 0x0 ;  /* 0x0000000000007b1d */ /* 0x000fe20000010000 */
[C---:B------:R-:W-:Y:S01]  /*50a0*/  IADD3 R44, R41.reuse, R186, RZ ;  /* 0x000000ba292c7210 */ /* 0x040fe20007ffe0ff */
[C---:B------:R-:W-:Y:S02]  /*50b0*/  IMAD.IADD R43, R41.reuse, 0x1, R185 ;  /* 0x00000001292b7824 */ /* 0x040fe400078e02b9 */
[----:B------:R-:W-:-:S02]  /*50c0*/  IMAD.IADD R41, R41, 0x1, R164 ;  /* 0x0000000129297824 */ /* 0x000fc400078e02a4 */
[----:B------:R-:W-:Y:S04]  /*50d0*/  @!P6 STS [R40+0x4000], R45 ;  /* 0x0040002d2800e388 */ /* 0x000fe80000000800 */
[----:B------:R-:W-:Y:S04]  /*50e0*/  @!P6 STS [R44+0x4000], R2 ;  /* 0x004000022c00e388 */ /* 0x000fe80000000800 */
[----:B------:R-:W-:Y:S04]  /*50f0*/  @!P6 STS [R43+0x4000], R5 ;  /* 0x004000052b00e388 */ /* 0x000fe80000000800 */
[----:B------:R-:W-:Y:S01]  /*5100*/  @!P6 STS [R41+0x4000], R38 ;  /* 0x004000262900e388 */ /* 0x000fe20000000800 */
[----:B------:R-:W-:Y:S01]  /*5110*/  BAR.SYNC.DEFER_BLOCKING 0x0 ;  /* 0x0000000000007b1d */ /* 0x000fe20000010000 */
[----:B------:R-:W-:Y:S01]  /*5120*/  LEA R48, R209, UR8, 0x2 ;  /* 0x00000008d1307c11 */ /* 0x000fe2000f8e10ff */
[----:B------:R-:W-:-:S04]  /*5130*/  IMAD.WIDE R56, R0, 0x2, R158 ;  /* 0x0000000200387825 */ /* 0x000fc800078e029e */
[----:B------:R-:W4:Y:S04]  /*5140*/  LDL.64 R158, [R1] ;  /* 0x00000000019e7983 */ /* 0x000f280000100a00 */
[----:B------:R-:W4:Y:S04]  /*5150*/  LDL.64 R208, [R1+0x58] ;  /* 0x0000580001d07983 */ /* 0x000f280000100a00 */
[----:B------:R-:W0:Y:S04]  /*5160*/  LDS R2, [R48+0x4000] ;  /* 0x0040000030027984 */ /* 0x000e280000000800 */
[----:B0-----:R-:W0:Y:S02]  /*5170*/  SHFL.BFLY PT, R5, R2, 0x2, 0x1f ;  /* 0x0c401f0002057f89 */ /* 0x001e2400000e0000 */
[----:B0-----:R-:W-:-:S05]  /*5180*/  FMNMX R5, R2, R5, !PT ;  /* 0x0000000502057209 */ /* 0x001fca0007800000 */
[----:B------:R-:W0:Y:S02]  /*5190*/  SHFL.BFLY PT, R2, R5, 0x1, 0x1f ;  /* 0x0c201f0005027f89 */ /* 0x000e2400000e0000 */
[----:B0-----:R-:W-:-:S05]  /*51a0*/  FMNMX R2, R5, R2, !PT ;  /* 0x0000000205027209 */ /* 0x001fca0007800000 */
[----:B------:R-:W-:Y:S01]  /*51b0*/  @!P6 STS [R48+0x4000], R2 ;  /* 0x004000023000e388 */ /* 0x000fe20000000800 */
[----:B------:R-:W-:Y:S06]  /*51c0*/  BAR.SYNC.DEFER_BLOCKING 0x0 ;  /* 0x0000000000007b1d */ /* 0x000fec0000010000 */
[----:B------:R-:W0:Y:S04]  /*51d0*/  LDS R2, [R187+UR8+0x4000] ;  /* 0x00400008bb027984 */ /* 0x000e280008000800 */
[----:B------:R-:W1:Y:S04]  /*51e0*/  LDS R45, [R186+0x4000] ;  /* 0x00400000ba2d7984 */ /* 0x000e680000000800 */
[----:B------:R-:W-:Y:S04]  /*51f0*/  LDS R38, [R185+0x4000] ;  /* 0x00400000b9267984 */ /* 0x000fe80000000800 */
[----:B------:R-:W2:Y:S01]  /*5200*/  LDS R5, [R164+0x4000] ;  /* 0x00400000a4057984 */ /* 0x000ea20000000800 */
[----:B------:R-:W-:Y:S01]  /*5210*/  BAR.SYNC.DEFER_BLOCKING 0x0 ;  /* 0x0000000000007b1d */ /* 0x000fe20000010000 */
[----:B0-----:R-:W-:-:S05]  /*5220*/  FMNMX R2, R2, R36, !PT ;  /* 0x0000002402027209 */ /* 0x001fca0007800000 */
[--C-:B------:R-:W-:Y:S01]  /*5230*/  FADD R46, R3, -R2.reuse ;  /* 0x80000002032e7221 */ /* 0x100fe20000000000 */
[----:B-1----:R-:W-:Y:S01]  /*5240*/  FMNMX R3, R45, R14, !PT ;  /* 0x0000000e2d037209 */ /* 0x002fe20007800000 */
[----:B------:R-:W-:-:S04]  /*5250*/  FADD R4, R4, -R2 ;  /* 0x8000000204047221 */ /* 0x000fc80000000000 */
[----:B------:R-:W-:Y:S01]  /*5260*/  FMUL R4, R4, 1.4426950216293334961 ;  /* 0x3fb8aa3b04047820 */ /* 0x000fe20000400000 */
[----:B------:R-:W-:-:S03]  /*5270*/  FADD R42, R42, -R3 ;  /* 0x800000032a2a7221 */ /* 0x000fc60000000000 */
[----:B------:R0:W-:Y:S02]  /*5280*/  MUFU.EX2 R47, R4 ;  /* 0x00000004002f7308 */ /* 0x0001e40000000800 */
[----:B0-----:R-:W-:Y:S01]  /*5290*/  FMUL R4, R42, 1.4426950216293334961 ;  /* 0x3fb8aa3b2a047820 */ /* 0x001fe20000400000 */
[----:B------:R-:W-:-:S05]  /*52a0*/  FADD R42, R39, -R3 ;  /* 0x80000003272a7221 */ /* 0x000fca0000000000 */
[----:B------:R0:W-:Y:S01]  /*52b0*/  MUFU.EX2 R39, R4 ;  /* 0x0000000400277308 */ /* 0x0001e20000000800 */
[----:B------:R-:W-:Y:S01]  /*52c0*/  FMUL R42, R42, 1.4426950216293334961 ;  /* 0x3fb8aa3b2a2a7820 */ /* 0x000fe20000400000 */
[----:B--2---:R-:W-:Y:S02]  /*52d0*/  FMNMX R5, R5, R32, !PT ;  /* 0x0000002005057209 */ /* 0x004fe40007800000 */
[----:B0-----:R-:W-:-:S05]  /*52e0*/  FMNMX R4, R38, R8, !PT ;  /* 0x0000000826047209 */ /* 0x001fca0007800000 */
[--C-:B------:R-:W-:Y:S01]  /*52f0*/  FADD R37, R37, -R4.reuse ;  /* 0x8000000425257221 */ /* 0x100fe20000000000 */
[----:B------:R-:W-:Y:S01]  /*5300*/  FADD R38, R33, -R4 ;  /* 0x8000000421267221 */ /* 0x000fe20000000000 */
[--C-:B------:R-:W-:Y:S01]  /*5310*/  FADD R35, R35, -R5.reuse ;  /* 0x8000000523237221 */ /* 0x100fe20000000000 */
[----:B------:R0:W-:Y:S01]  /*5320*/  MUFU.EX2 R33, R42 ;  /* 0x0000002a00217308 */ /* 0x0001e20000000800 */
[----:B------:R-:W-:Y:S01]  /*5330*/  FMUL R37, R37, 1.4426950216293334961 ;  /* 0x3fb8aa3b25257820 */ /* 0x000fe20000400000 */
[----:B------:R-:W-:Y:S01]  /*5340*/  FMUL R46, R46, 1.4426950216293334961 ;  /* 0x3fb8aa3b2e2e7820 */ /* 0x000fe20000400000 */
[----:B------:R-:W-:Y:S01]  /*5350*/  FMUL R38, R38, 1.4426950216293334961 ;  /* 0x3fb8aa3b26267820 */ /* 0x000fe20000400000 */
[----:B------:R-:W-:Y:S01]  /*5360*/  FMUL R35, R35, 1.4426950216293334961 ;  /* 0x3fb8aa3b23237820 */ /* 0x000fe20000400000 */
[----:B0-----:R-:W-:-:S03]  /*5370*/  FADD R42, R34, -R5 ;  /* 0x80000005222a7221 */ /* 0x001fc60000000000 */
[----:B------:R0:W-:Y:S02]  /*5380*/  MUFU.EX2 R34, R37 ;  /* 0x0000002500227308 */ /* 0x0001e40000000800 */
[----:B0-----:R-:W-:-:S06]  /*5390*/  FMUL R37, R42, 1.4426950216293334961 ;  /* 0x3fb8aa3b2a257820 */ /* 0x001fcc0000400000 */
[----:B------:R-:W0:Y:S08]  /*53a0*/  MUFU.EX2 R46, R46 ;  /* 0x0000002e002e7308 */ /* 0x000e300000000800 */
[----:B------:R-:W1:Y:S08]  /*53b0*/  MUFU.EX2 R38, R38 ;  /* 0x0000002600267308 */ /* 0x000e700000000800 */
[----:B------:R-:W-:Y:S08]  /*53c0*/  MUFU.EX2 R37, R37 ;  /* 0x0000002500257308 */ /* 0x000ff00000000800 */
[----:B------:R-:W2:Y:S01]  /*53d0*/  MUFU.EX2 R35, R35 ;  /* 0x0000002300237308 */ /* 0x000ea20000000800 */
[----:B0-----:R-:W-:Y:S01]  /*53e0*/  FADD R51, R46, R47 ;  /* 0x0000002f2e337221 */ /* 0x001fe20000000000 */
[----:B------:R-:W-:Y:S01]  /*53f0*/  FADD R52, R39, R33 ;  /* 0x0000002127347221 */ /* 0x000fe20000000000 */
[----:B-1----:R-:W-:-:S03]  /*5400*/  FADD R49, R38, R34 ;  /* 0x0000002226317221 */ /* 0x002fc60000000000 */
[----:B------:R-:W0:Y:S04]  /*5410*/  SHFL.BFLY PT, R53, R51, 0x2, 0x1f ;  /* 0x0c401f0033357f89 */ /* 0x000e2800000e0000 */
[----:B------:R-:W1:Y:S01]  /*5420*/  SHFL.BFLY PT, R54, R52, 0x2, 0x1f ;  /* 0x0c401f0034367f89 */ /* 0x000e6200000e0000 */
[----:B--2---:R-:W-:-:S03]  /*5430*/  FADD R45, R37, R35 ;  /* 0x00000023252d7221 */ /* 0x004fc60000000000 */
[----:B------:R-:W2:Y:S04]  /*5440*/  SHFL.BFLY PT, R50, R49, 0x2, 0x1f ;  /* 0x0c401f0031327f89 */ /* 0x000ea800000e0000 */
[----:B------:R-:W5:Y:S01]  /*5450*/  SHFL.BFLY PT, R42, R45, 0x2, 0x1f ;  /* 0x0c401f002d2a7f89 */ /* 0x000f6200000e0000 */
[----:B0-----:R-:W-:Y:S01]  /*5460*/  FADD R53, R51, R53 ;  /* 0x0000003533357221 */ /* 0x001fe20000000000 */
[----:B-1----:R-:W-:Y:S01]  /*5470*/  FADD R54, R52, R54 ;  /* 0x0000003634367221 */ /* 0x002fe20000000000 */
[----:B--2---:R-:W-:Y:S01]  /*5480*/  FADD R50, R49, R50 ;  /* 0x0000003231327221 */ /* 0x004fe20000000000 */
[----:B-----5:R-:W-:-:S03]  /*5490*/  FADD R42, R45, R42 ;  /* 0x0000002a2d2a7221 */ /* 0x020fc60000000000 */
[----:B------:R-:W0:Y:S04]  /*54a0*/  SHFL.BFLY PT, R49, R54, 0x1, 0x1f ;  /* 0x0c201f0036317f89 */ /* 0x000e2800000e0000 */
[----:B------:R-:W1:Y:S04]  /*54b0*/  SHFL.BFLY PT, R45, R53, 0x1, 0x1f ;  /* 0x0c201f00352d7f89 */ /* 0x000e6800000e0000 */
[----:B------:R-:W2:Y:S04]  /*54c0*/  SHFL.BFLY PT, R51, R50, 0x1, 0x1f ;  /* 0x0c201f0032337f89 */ /* 0x000ea800000e0000 */
[----:B------:R-:W5:Y:S01]  /*54d0*/  SHFL.BFLY PT, R52, R42, 0x1, 0x1f ;  /* 0x0c201f002a347f89 */ /* 0x000f6200000e0000 */
[----:B0-----:R-:W-:Y:S01]  /*54e0*/  FADD R49, R54, R49 ;  /* 0x0000003136317221 */ /* 0x001fe20000000000 */
[----:B-1----:R-:W-:Y:S01]  /*54f0*/  FADD R45, R53, R45 ;  /* 0x0000002d352d7221 */ /* 0x002fe20000000000 */
[----:B--2---:R-:W-:-:S04]  /*5500*/  FADD R51, R50, R51 ;  /* 0x0000003332337221 */ /* 0x004fc80000000000 */
[----:B------:R-:W-:Y:S01]  /*5510*/  @!P6 STS [R40+0x4000], R45 ;  /* 0x0040002d2800e388 */ /* 0x000fe20000000800 */
[----:B-----5:R-:W-:-:S03]  /*5520*/  FADD R52, R42, R52 ;  /* 0x000000342a347221 */ /* 0x020fc60000000000 */
[----:B------:R-:W-:Y:S04]  /*5530*/  @!P6 STS [R44+0x4000], R49 ;  /* 0x004000312c00e388 */ /* 0x000fe80000000800 */
[----:B------:R-:W-:Y:S04]  /*5540*/  @!P6 STS [R43+0x4000], R51 ;  /* 0x004000332b00e388 */ /* 0x000fe80000000800 */
[----:B------:R-:W-:Y:S01]  /*5550*/  @!P6 STS [R41+0x4000], R52 ;  /* 0x004000342900e388 */ /* 0x000fe20000000800 */
[----:B------:R-:W-:Y:S06]  /*5560*/  BAR.SYNC.DEFER_BLOCKING 0x0 ;  /* 0x0000000000007b1d */ /* 0x000fec0000010000 */
[----:B------:R-:W0:Y:S04]  /*5570*/  LDS R49, [R48+0x4000] ;  /* 0x0040000030317984 */ /* 0x000e280000000800 */
[----:B0-----:R-:W0:Y:S01]  /*5580*/  SHFL.BFLY PT, R40, R49, 0x2, 0x1f ;  /* 0x0c401f0031287f89 */ /* 0x001e2200000e0000 */
[----:B------:R-:W-:Y:S01]  /*5590*/  IMAD.WIDE R44, R0, 0x2, R70 ;  /* 0x00000002002c7825 */ /* 0x000fe200078e0246 */
[----:B------:R-:W-:-:S02]  /*55a0*/  LOP3.LUT R41, R212, 0x3f, RZ, 0xc0, !PT ;  /* 0x0000003fd4297812 */ /* 0x000fc400078ec0ff */
[----:B------:R-:W2:Y:S01]  /*55b0*/  LDL.64 R70, [R1+0x50] ;  /* 0x0000500001467983 */ /* 0x000ea20000100a00 */
[----:B0-----:R-:W-:-:S05]  /*55c0*/  FADD R49, R49, R40 ;  /* 0x0000002831317221 */ /* 0x001fca0000000000 */
[----:B------:R-:W0:Y:S01]  /*55d0*/  SHFL.BFLY PT, R40, R49, 0x1, 0x1f ;  /* 0x0c201f0031287f89 */ /* 0x000e2200000e0000 */
[----:B------:R-:W-:Y:S01]  /*55e0*/  SHF.R.S32.HI R52, RZ, 0x6, R212 ;  /* 0x00000006ff347819 */ /* 0x000fe200000114d4 */
[----:B------:R-:W-:Y:S01]  /*55f0*/  IMAD.WIDE R134, R0, 0x2, R68 ;  /* 0x0000000200867825 */ /* 0x000fe200078e0244 */
[----:B------:R-:W-:Y:S01]  /*5600*/  SHF.L.U32 R41, R41, 0x1, RZ ;  /* 0x0000000129297819 */ /* 0x000fe200000006ff */
[----:B------:R-:W5:Y:S01]  /*5610*/  LDL.64 R68, [R1+0x28] ;  /* 0x0000280001447983 */ /* 0x000f620000100a00 */
[----:B------:R-:W-:Y:S01]  /*5620*/  SGXT R52, R52, 0x1 ;  /* 0x000000013434781a */ /* 0x000fe20000000200 */
[----:B------:R-:W-:Y:S02]  /*5630*/  IMAD.WIDE R54, R0, 0x2, R138 ;  /* 0x0000000200367825 */ /* 0x000fe400078e028a */
[----:B------:R-:W5:Y:S01]  /*5640*/  LDL.64 R212, [R1+0x70] ;  /* 0x0000700001d47983 */ /* 0x000f620000100a00 */
[----:B------:R-:W-:-:S03]  /*5650*/  LOP3.LUT R52, R41, 0x90, R52, 0x78, !PT ;  /* 0x0000009029347812 */ /* 0x000fc600078e7834 */
[----:B------:R-:W5:Y:S01]  /*5660*/  LDL.64 R138, [R1+0x18] ;  /* 0x00001800018a7983 */ /* 0x000f620000100a00 */
[----:B0-----:R-:W-:Y:S01]  /*5670*/  FADD R49, R49, R40 ;  /* 0x0000002831317221 */ /* 0x001fe20000000000 */
[C---:B------:R-:W-:Y:S02]  /*5680*/  IMAD.WIDE R40, R0.reuse, 0x2, R162 ;  /* 0x0000000200287825 */ /* 0x040fe400078e02a2 */
[----:B------:R-:W5:Y:S04]  /*5690*/  LDL.64 R162, [R1+0x20] ;  /* 0x0000200001a27983 */ /* 0x000f680000100a00 */
[----:B------:R0:W-:Y:S01]  /*56a0*/  @!P6 STS [R48+0x4000], R49 ;  /* 0x004000313000e388 */ /* 0x0001e20000000800 */
[----:B------:R-:W-:-:S03]  /*56b0*/  IMAD.WIDE R42, R0, 0x2, R160 ;  /* 0x00000002002a7825 */ /* 0x000fc600078e02a0 */
[----:B------:R-:W5:Y:S01]  /*56c0*/  LDL.64 R160, [R1+0x8] ;  /* 0x0000080001a07983 */ /* 0x000f620000100a00 */
[----:B------:R-:W-:Y:S01]  /*56d0*/  BAR.SYNC.DEFER_BLOCKING 0x0 ;  /* 0x0000000000007b1d */ /* 0x000fe20000010000 */
[----:B0-----:R-:W-:-:S05]  /*56e0*/  IMAD.WIDE R48, R0, 0x2, R136 ;  /* 0x0000000200307825 */ /* 0x001fca00078e0288 */
[----:B------:R-:W5:Y:S01]  /*56f0*/  LDL.64 R136, [R1+0x10] ;  /* 0x0000100001887983 */ /* 0x000f620000100a00 */
[----:B---3--:R-:W-:-:S04]  /*5700*/  IMAD.WIDE R58, R0, 0x2, R58 ;  /* 0x00000002003a7825 */ /* 0x008fc800078e023a */
[C---:B------:R-:W-:Y:S01]  /*5710*/  IMAD.WIDE R62, R0.reuse, 0x2, R62 ;  /* 0x00000002003e7825 */ /* 0x040fe200078e023e */
[----:B------:R-:W3:Y:S04]  /*5720*/  LDG.E.U16 R40, desc[UR12][R40.64] ;  /* 0x0000000c28287981 */ /* 0x000ee8000c1e1500 */
[----:B------:R-:W3:Y:S01]  /*5730*/  LDG.E.U16 R43, desc[UR12][R42.64] ;  /* 0x0000000c2a2b7981 */ /* 0x000ee2000c1e1500 */
[----:B----4-:R-:W-:-:S03]  /*5740*/  IMAD.WIDE R60, R0, 0x2, R60 ;  /* 0x00000002003c7825 */ /* 0x010fc600078e023c */
[----:B------:R0:W4:Y:S04]  /*5750*/  LDG.E.U16 R51, desc[UR12][R44.64] ;  /* 0x0000000c2c337981 */ /* 0x000128000c1e1500 */
[----:B------:R-:W4:Y:S04]  /*5760*/  LDG.E.U16 R41, desc[UR12][R56.64] ;  /* 0x0000000c38297981 */ /* 0x000f28000c1e1500 */
[----:B------:R1:W4:Y:S04]  /*5770*/  LDG.E.U16 R42, desc[UR12][R58.64] ;  /* 0x0000000c3a2a7981 */ /* 0x000328000c1e1500 */
[----:B------:R1:W4:Y:S04]  /*5780*/  LDG.E.U16 R133, desc[UR12][R54.64] ;  /* 0x0000000c36857981 */ /* 0x000328000c1e1500 */
[----:B------:R2:W4:Y:S01]  /*5790*/  LDG.E.U16 R57, desc[UR12][R48.64] ;  /* 0x0000000c30397981 */ /* 0x000522000c1e1500 */
[----:B0-----:R-:W-:-:S03]  /*57a0*/  IMAD.WIDE R44, R0, 0x2, R216 ;  /* 0x00000002002c7825 */ /* 0x001fc600078e02d8 */
[----:B------:R-:W4:Y:S01]  /*57b0*/  LDG.E.U16 R134, desc[UR12][R134.64] ;  /* 0x0000000c86867981 */ /* 0x000f22000c1e1500 */
[----:B-1----:R-:W-:-:S03]  /*57c0*/  IMAD.WIDE R58, R0, 0x2, R200 ;  /* 0x00000002003a7825 */ /* 0x002fc600078e02c8 */
[----:B------:R-:W4:Y:S01]  /*57d0*/  LDG.E.U16 R132, desc[UR12][R44.64] ;  /* 0x0000000c2c847981 */ /* 0x000f22000c1e1500 */
[----:B------:R-:W-:-:S04]  /*57e0*/  IMAD.WIDE R54, R0, 0x2, R208 ;  /* 0x0000000200367825 */ /* 0x000fc800078e02d0 */
[----:B------:R-:W-:Y:S01]  /*57f0*/  FADD R32, -R5, R32 ;  /* 0x0000002005207221 */ /* 0x000fe20000000100 */
[----:B------:R-:W0:Y:S04]  /*5800*/  LDS R164, [R164+0x4000] ;  /* 0x00400000a4a47984 */ /* 0x000e280000000800 */
[----:B------:R-:W-:Y:S04]  /*5810*/  LDS R185, [R185+0x4000] ;  /* 0x00400000b9b97984 */ /* 0x000fe80000000800 */
[----:B------:R-:W-:Y:S04]  /*5820*/  LDS R186, [R186+0x4000] ;  /* 0x00400000baba7984 */ /* 0x000fe80000000800 */
[----:B------:R-:W-:Y:S01]  /*5830*/  LDS R187, [R187+UR8+0x4000] ;  /* 0x00400008bbbb7984 */ /* 0x000fe20008000800 */
[----:B--2---:R-:W-:-:S03]  /*5840*/  IMAD.WIDE R48, R0, 0x2, R70 ;  /* 0x0000000200307825 */ /* 0x004fc600078e0246 */
[----:B------:R1:W2:Y:S04]  /*5850*/  LDG.E.U16 R71, desc[UR12][R60.64] ;  /* 0x0000000c3c477981 */ /* 0x0002a8000c1e1500 */
[----:B------:R5:W2:Y:S04]  /*5860*/  LDG.E.U16 R56, desc[UR12][R48.64] ;  /* 0x0000000c30387981 */ /* 0x000aa8000c1e1500 */
[----:B------:R-:W2:Y:S01]  /*5870*/  LDG.E.U16 R70, desc[UR12][R54.64] ;  /* 0x0000000c36467981 */ /* 0x000ea2000c1e1500 */
[----:B-1----:R-:W-:-:S04]  /*5880*/  IMAD.WIDE R60, R0, 0x2, R204 ;  /* 0x00000002003c7825 */ /* 0x002fc800078e02cc */
[C---:B-----5:R-:W-:Y:S02]  /*5890*/  IMAD.WIDE R48, R0.reuse, 0x2, R68 ;  /* 0x0000000200307825 */ /* 0x060fe400078e0244 */
[----:B------:R-:W5:Y:S02]  /*58a0*/  LDG.E.U16 R69, desc[UR12][R62.64] ;  /* 0x0000000c3e457981 */ /* 0x000f64000c1e1500 */
[C---:B------:R-:W-:Y:S02]  /*58b0*/  IMAD.WIDE R44, R0.reuse, 0x2, R212 ;  /* 0x00000002002c7825 */ /* 0x040fe400078e02d4 */
[----:B------:R1:W5:Y:S02]  /*58c0*/  LDG.E.U16 R68, desc[UR12][R58.64] ;  /* 0x0000000c3a447981 */ /* 0x000364000c1e1500 */
[C---:B------:R-:W-:Y:S02]  /*58d0*/  IMAD.WIDE R138, R0.reuse, 0x2, R138 ;  /* 0x00000002008a7825 */ /* 0x040fe400078e028a */
[----:B------:R-:W2:Y:S04]  /*58e0*/  LDG.E.U16 R45, desc[UR12][R44.64] ;  /* 0x0000000c2c2d7981 */ /* 0x000ea8000c1e1500 */
[----:B------:R0:W5:Y:S01]  /*58f0*/  LDG.E.U16 R63, desc[UR12][R48.64] ;  /* 0x0000000c303f7981 */ /* 0x000162000c1e1500 */
[----:B-1----:R-:W-:-:S03]  /*5900*/  IMAD.WIDE R58, R0, 0x2, R158 ;  /* 0x00000002003a7825 */ /* 0x002fc600078e029e */
[----:B------:R1:W5:Y:S01]  /*5910*/  LDG.E.U16 R62, desc[UR12][R138.64] ;  /* 0x0000000c8a3e7981 */ /* 0x000362000c1e1500 */
[----:B------:R-:W-:-:S03]  /*5920*/  IMAD.WIDE R54, R0, 0x2, R166 ;  /* 0x0000000200367825 */ /* 0x000fc600078e02a6 */
[----:B------:R1:W5:Y:S01]  /*5930*/  LDG.E.U16 R50, desc[UR12][R58.64] ;  /* 0x0000000c3a327981 */ /* 0x000362000c1e1500 */
[----:B0-----:R-:W-:-:S03]  /*5940*/  IMAD.WIDE R48, R0, 0x2, R162 ;  /* 0x0000000200307825 */ /* 0x001fc600078e02a2 */
[----:B------:R0:W5:Y:S01]  /*5950*/  LDG.E.U16 R44, desc[UR12][R60.64] ;  /* 0x0000000c3c2c7981 */ /* 0x000162000c1e1500 */
[----:B-1----:R-:W-:-:S03]  /*5960*/  IMAD.WIDE R138, R0, 0x2, R242 ;  /* 0x00000002008a7825 */ /* 0x002fc600078e02f2 */
[----:B------:R-:W5:Y:S01]  /*5970*/  LDG.E.U16 R48, desc[UR12][R48.64] ;  /* 0x0000000c30307981 */ /* 0x000f62000c1e1500 */
[----:B------:R-:W-:-:S03]  /*5980*/  IMAD.WIDE R58, R0, 0x2, R246 ;  /* 0x00000002003a7825 */ /* 0x000fc600078e02f6 */
[----:B------:R-:W5:Y:S01]  /*5990*/  LDG.E.U16 R53, desc[UR12][R138.64] ;  /* 0x0000000c8a357981 */ /* 0x000f62000c1e1500 */
[----:B0-----:R-:W-:-:S03]  /*59a0*/  IMAD.WIDE R60, R0, 0x2, R160 ;  /* 0x00000002003c7825 */ /* 0x001fc600078e02a0 */
[----:B------:R-:W5:Y:S01]  /*59b0*/  LDG.E.U16 R59, desc[UR12][R58.64] ;  /* 0x0000000c3a3b7981 */ /* 0x000f62000c1e1500 */
[----:B------:R-:W-:-:S03]  /*59c0*/  IMAD.WIDE R136, R0, 0x2, R136 ;  /* 0x0000000200887825 */ /* 0x000fc600078e0288 */
[----:B------:R-:W5:Y:S04]  /*59d0*/  LDG.E.U16 R55, desc[UR12][R54.64] ;  /* 0x0000000c36377981 */ /* 0x000f68000c1e1500 */
[----:B------:R0:W5:Y:S01]  /*59e0*/  LDG.E.U16 R49, desc[UR12][R136.64] ;  /* 0x0000000c88317981 */ /* 0x000162000c1e1500 */
[----:B------:R-:W-:-:S03]  /*59f0*/  IMAD.WIDE R158, R0, 0x2, R248 ;  /* 0x00000002009e7825 */ /* 0x000fc600078e02f8 */
[----:B------:R-:W5:Y:S01]  /*5a00*/  LDG.E.U16 R61, desc[UR12][R60.64] ;  /* 0x0000000c3c3d7981 */ /* 0x000f62000c1e1500 */
[----:B------:R-:W-:-:S03]  /*5a10*/  IMAD.WIDE R160, R0, 0x2, R250 ;  /* 0x0000000200a07825 */ /* 0x000fc600078e02fa */
[----:B------:R1:W5:Y:S01]  /*5a20*/  LDG.E.U16 R54, desc[UR12][R158.64] ;  /* 0x0000000c9e367981 */ /* 0x000362000c1e1500 */
[----:B0-----:R-:W-:-:S04]  /*5a30*/  IMAD.WIDE R136, R0, 0x2, R240 ;  /* 0x0000000200887825 */ /* 0x001fc800078e02f0 */
[C---:B------:R-:W-:Y:S01]  /*5a40*/  IMAD.WIDE R138, R0.reuse, 0x2, R222 ;  /* 0x00000002008a7825 */ /* 0x040fe200078e02de */
[----:B------:R0:W5:Y:S03]  /*5a50*/  LDG.E.U16 R58, desc[UR12][R136.64] ;  /* 0x0000000c883a7981 */ /* 0x000166000c1e1500 */
[C---:B-1----:R-:W-:Y:S01]  /*5a60*/  IMAD.WIDE R158, R0.reuse, 0x2, R218 ;  /* 0x00000002009e7825 */ /* 0x042fe200078e02da */
[----:B------:R1:W5:Y:S03]  /*5a70*/  LDG.E.U16 R60, desc[UR12][R160.64] ;  /* 0x0000000ca03c7981 */ /* 0x000366000c1e1500 */
[C---:B------:R-:W-:Y:S01]  /*5a80*/  IMAD.WIDE R162, R0.reuse, 0x2, R234 ;  /* 0x0000000200a27825 */ /* 0x040fe200078e02ea */
[----:B------:R-:W5:Y:S03]  /*5a90*/  LDG.E.U16 R138, desc[UR12][R138.64] ;  /* 0x0000000c8a8a7981 */ /* 0x000f66000c1e1500 */
[C---:B0-----:R-:W-:Y:S01]  /*5aa0*/  IMAD.WIDE R136, R0.reuse, 0x2, R230 ;  /* 0x0000000200887825 */ /* 0x041fe200078e02e6 */
[----:B------:R0:W5:Y:S03]  /*5ab0*/  LDG.E.U16 R135, desc[UR12][R162.64] ;  /* 0x0000000ca2877981 */ /* 0x000166000c1e1500 */
[----:B-1----:R-:W-:-:S02]  /*5ac0*/  IMAD.WIDE R160, R0, 0x2, R226 ;  /* 0x0000000200a07825 */ /* 0x002fc400078e02e2 */
[----:B------:R-:W5:Y:S04]  /*5ad0*/  LDG.E.U16 R136, desc[UR12][R136.64] ;  /* 0x0000000c88887981 */ /* 0x000f68000c1e1500 */
[----:B------:R1:W5:Y:S01]  /*5ae0*/  LDG.E.U16 R139, desc[UR12][R158.64] ;  /* 0x0000000c9e8b7981 */ /* 0x000362000c1e1500 */
[----:B0-----:R-:W-:-:S03]  /*5af0*/  IMAD.WIDE R162, R0, 0x2, R206 ;  /* 0x0000000200a27825 */ /* 0x001fc600078e02ce */
[----:B------:R0:W5:Y:S01]  /*5b00*/  LDG.E.U16 R137, desc[UR12][R160.64] ;  /* 0x0000000ca0897981 */ /* 0x000162000c1e1500 */
[----:B-1----:R-:W-:-:S03]  /*5b10*/  IMAD.WIDE R158, R0, 0x2, R214 ;  /* 0x00000002009e7825 */ /* 0x002fc600078e02d6 */
[----:B------:R-:W5:Y:S04]  /*5b20*/  LDG.E.U16 R167, desc[UR12][R162.64] ;  /* 0x0000000ca2a77981 */ /* 0x000f68000c1e1500 */
[----:B------:R1:W5:Y:S01]  /*5b30*/  LDG.E.U16 R165, desc[UR12][R158.64] ;  /* 0x0000000c9ea57981 */ /* 0x000362000c1e1500 */
[----:B0-----:R-:W-:-:S05]  /*5b40*/  IMAD.WIDE R160, R0, 0x2, R210 ;  /* 0x0000000200a07825 */ /* 0x001fca00078e02d2 */
[----:B------:R0:W5:Y:S01]  /*5b50*/  LDG.E.U16 R166, desc[UR12][R160.64] ;  /* 0x0000000ca0a67981 */ /* 0x000162000c1e1500 */
[----:B-1----:R-:W-:-:S04]  /*5b60*/  IMAD.WIDE R158, R0, 0x2, R202 ;  /* 0x00000002009e7825 */ /* 0x002fc800078e02ca */
[C---:B------:R-:W-:Y:S01]  /*5b70*/  IMAD.WIDE R162, R0.reuse, 0x2, R196 ;  /* 0x0000000200a27825 */ /* 0x040fe200078e02c4 */
[----:B------:R1:W5:Y:S03]  /*5b80*/  LDG.E.U16 R200, desc[UR12][R158.64] ;  /* 0x0000000c9ec87981 */ /* 0x000366000c1e1500 */
[C---:B0-----:R-:W-:Y:S01]  /*5b90*/  IMAD.WIDE R160, R0.reuse, 0x2, R198 ;  /* 0x0000000200a07825 */ /* 0x041fe200078e02c6 */
[----:B------:R0:W5:Y:S04]  /*5ba0*/  LDG.E.U16 R204, desc[UR12][R162.64] ;  /* 0x0000000ca2cc7981 */ /* 0x000168000c1e1500 */
[----:B------:R3:W5:Y:S01]  /*5bb0*/  LDG.E.U16 R201, desc[UR12][R160.64] ;  /* 0x0000000ca0c97981 */ /* 0x000762000c1e1500 */
[----:B-1----:R-:W-:-:S04]  /*5bc0*/  IMAD.WIDE R158, R0, 0x2, R190 ;  /* 0x00000002009e7825 */ /* 0x002fc800078e02be */
[C---:B0-----:R-:W-:Y:S01]  /*5bd0*/  IMAD.WIDE R162, R0.reuse, 0x2, R182 ;  /* 0x0000000200a27825 */ /* 0x041fe200078e02b6 */
[----:B------:R0:W5:Y:S03]  /*5be0*/  LDG.E.U16 R205, desc[UR12][R158.64] ;  /* 0x0000000c9ecd7981 */ /* 0x000166000c1e1500 */
[C---:B---3--:R-:W-:Y:S01]  /*5bf0*/  IMAD.WIDE R160, R0.reuse, 0x2, R188 ;  /* 0x0000000200a07825 */ /* 0x048fe200078e02bc */
[----:B------:R1:W3:Y:S04]  /*5c00*/  LDG.E.U16 R209, desc[UR12][R162.64] ;  /* 0x0000000ca2d17981 */ /* 0x0002e8000c1e1500 */
[----:B------:R4:W3:Y:S01]  /*5c10*/  LDG.E.U16 R208, desc[UR12][R160.64] ;  /* 0x0000000ca0d07981 */ /* 0x0008e2000c1e1500 */
[----:B0-----:R-:W-:-:S04]  /*5c20*/  IMAD.WIDE R158, R0, 0x2, R180 ;  /* 0x00000002009e7825 */ /* 0x001fc800078e02b4 */
[C---:B-1----:R-:W-:Y:S01]  /*5c30*/  IMAD.WIDE R162, R0.reuse, 0x2, R176 ;  /* 0x0000000200a27825 */ /* 0x042fe200078e02b0 */
[----:B------:R0:W3:Y:S03]  /*5c40*/  LDG.E.U16 R212, desc[UR12][R158.64] ;  /* 0x0000000c9ed47981 */ /* 0x0000e6000c1e1500 */
[C---:B----4-:R-:W-:Y:S01]  /*5c50*/  IMAD.WIDE R160, R0.reuse, 0x2, R178 ;  /* 0x0000000200a07825 */ /* 0x050fe200078e02b2 */
[----:B------:R1:W4:Y:S04]  /*5c60*/  LDG.E.U16 R216, desc[UR12][R162.64] ;  /* 0x0000000ca2d87981 */ /* 0x000328000c1e1500 */
[----:B------:R1:W4:Y:S01]  /*5c70*/  LDG.E.U16 R213, desc[UR12][R160.64] ;  /* 0x0000000ca0d57981 */ /* 0x000322000c1e1500 */
[----:B0-----:R-:W-:-:S04]  /*5c80*/  IMAD.WIDE R158, R0, 0x2, R174 ;  /* 0x00000002009e7825 */ /* 0x001fc800078e02ae */
[C---:B-1----:R-:W-:Y:S01]  /*5c90*/  IMAD.WIDE R162, R0.reuse, 0x2, R170 ;  /* 0x0000000200a27825 */ /* 0x042fe200078e02aa */
[----:B------:R0:W4:Y:S03]  /*5ca0*/  LDG.E.U16 R217, desc[UR12][R158.64] ;  /* 0x0000000c9ed97981 */ /* 0x000126000c1e1500 */
[C---:B------:R-:W-:Y:S01]  /*5cb0*/  IMAD.WIDE R160, R0.reuse, 0x2, R172 ;  /* 0x0000000200a07825 */ /* 0x040fe200078e02ac */
        /* <DEDUP_REMOVED lines=23> */
[C---:B------:R-:W-:Y:S02]  /*5e30*/  IMAD.WIDE R160, R0.reuse, 0x2, R146 ;  /* 0x0000000200a07825 */ /* 0x040fe400078e0292 */
[----:B------:R-:W4:Y:S04]  /*5e40*/  LDG.E.U16 R162, desc[UR12][R162.64] ;  /* 0x0000000ca2a27981 */ /* 0x000f28000c1e1500 */
[----:B------:R1:W4:Y:S01]  /*5e50*/  LDG.E.U16 R244, desc[UR12][R160.64] ;  /* 0x0000000ca0f47981 */ /* 0x000322000c1e1500 */
[----:B0-----:R-:W-:-:S05]  /*5e60*/  IMAD.WIDE R158, R0, 0x2, R150 ;  /* 0x00000002009e7825 */ /* 0x001fca00078e0296 */
[----:B------:R0:W4:Y:S01]  /*5e70*/  LDG.E.U16 R245, desc[UR12][R158.64] ;  /* 0x0000000c9ef57981 */ /* 0x000122000c1e1500 */
[----:B-1----:R-:W-:-:S05]  /*5e80*/  IMAD.WIDE R160, R0, 0x2, R152 ;  /* 0x0000000200a07825 */ /* 0x002fca00078e0298 */
[----:B------:R1:W4:Y:S01]  /*5e90*/  LDG.E.U16 R163, desc[UR12][R160.64] ;  /* 0x0000000ca0a37981 */ /* 0x000322000c1e1500 */
[----:B0-----:R-:W-:-:S06]  /*5ea0*/  IMAD.WIDE R158, R0, 0x2, R154 ;  /* 0x00000002009e7825 */ /* 0x001fcc00078e029a */
[----:B------:R0:W4:Y:S01]  /*5eb0*/  LDG.E.U16 R158, desc[UR12][R158.64] ;  /* 0x0000000c9e9e7981 */ /* 0x000122000c1e1500 */
[----:B-1----:R-:W-:-:S06]  /*5ec0*/  IMAD.WIDE R160, R0, 0x2, R156 ;  /* 0x0000000200a07825 */ /* 0x002fcc00078e029c */
[----:B------:R1:W4:Y:S01]  /*5ed0*/  LDG.E.U16 R160, desc[UR12][R160.64] ;  /* 0x0000000ca0a07981 */ /* 0x000322000c1e1500 */
[----:B------:R-:W-:Y:S01]  /*5ee0*/  FMUL R32, R32, 1.4426950216293334961 ;  /* 0x3fb8aa3b20207820 */ /* 0x000fe20000400000 */
[----:B------:R-:W-:Y:S06]  /*5ef0*/  BAR.SYNC.DEFER_BLOCKING 0x0 ;  /* 0x0000000000007b1d */ /* 0x000fec0000010000 */
[----:B0-----:R0:W4:Y:S02]  /*5f00*/  MUFU.EX2 R159, R32 ;  /* 0x00000020009f7308 */ /* 0x0011240000000800 */
[----:B0-----:R-:W0:Y:S01]  /*5f10*/  S2R R32, SR_TID.X ;  /* 0x0000000000207919 */ /* 0x001e220000002100 */
[----:B------:R-:W4:Y:S01]  /*5f20*/  S2UR UR10, SR_CgaCtaId ;  /* 0x00000000000a79c3 */ /* 0x000f220000008800 */
[----:B------:R-:W-:-:S02]  /*5f30*/  F2FP.BF16.F32.PACK_AB R33, R33, R39 ;  /* 0x000000272121723e */ /* 0x000fc400000010ff */
[----:B------:R-:W-:Y:S02]  /*5f40*/  F2FP.BF16.F32.PACK_AB R34, R34, R38 ;  /* 0x000000262222723e */ /* 0x000fe400000010ff */
[----:B------:R-:W-:Y:S01]  /*5f50*/  F2FP.BF16.F32.PACK_AB R35, R35, R37 ;  /* 0x000000252323723e */ /* 0x000fe200000010ff */
[----:B------:R1:W-:Y:S04]  /*5f60*/  STS.U16 [R52+UR8+0x4000], R40 ;  /* 0x0040002834007988 */ /* 0x0003e80008000408 */
[----:B------:R-:W-:Y:S01]  /*5f70*/  STS.U16 [R52+UR8+0x4200], R43 ;  /* 0x0042002b34007988 */ /* 0x000fe20008000408 */
[----:B-1----:R-:W-:Y:S01]  /*5f80*/  LOP3.LUT R40, R52, 0x20, RZ, 0x3c, !PT ;  /* 0x0000002034287812 */ /* 0x002fe200078e3cff */
[C---:B0-----:R-:W-:Y:S02]  /*5f90*/  IMAD.SHL.U32 R184, R32.reuse, 0x8, RZ ;  /* 0x0000000820b87824 */ /* 0x041fe400078e00ff */
[----:B------:R-:W-:-:S03]  /*5fa0*/  IMAD.SHL.U32 R161, R32, 0x40, RZ ;  /* 0x0000004020a17824 */ /* 0x000fc600078e00ff */
[----:B------:R-:W-:-:S04]  /*5fb0*/  LOP3.LUT R184, R184, 0x30, RZ, 0xc0, !PT ;  /* 0x00000030b8b87812 */ /* 0x000fc800078ec0ff */
[----:B------:R-:W-:-:S04]  /*5fc0*/  LOP3.LUT R184, R184, 0x3c0, R161, 0xf8, !PT ;  /* 0x000003c0b8b87812 */ /* 0x000fc800078ef8a1 */
[----:B------:R-:W-:Y:S02]  /*5fd0*/  LOP3.LUT R184, R184, 0x10, R32, 0x78, !PT ;  /* 0x00000010b8b87812 */ /* 0x000fe400078e7820 */
[----:B------:R-:W-:Y:S01]  /*5fe0*/  F2FP.BF16.F32.PACK_AB R32, R47, R46 ;  /* 0x0000002e2f20723e */ /* 0x000fe200000010ff */
[----:B------:R-:W-:Y:S04]  /*5ff0*/  STS.U16 [R52+UR8+0x4400], R41 ;  /* 0x0044002934007988 */ /* 0x000fe80008000408 */
[----:B------:R-:W-:Y:S04]  /*6000*/  STS.U16 [R52+UR8+0x4600], R57 ;  /* 0x0046003934007988 */ /* 0x000fe80008000408 */
[----:B--2---:R-:W-:Y:S04]  /*6010*/  STS.U16 [R52+UR8+0x4800], R45 ;  /* 0x0048002d34007988 */ /* 0x004fe80008000408 */
[----:B------:R-:W-:Y:S04]  /*6020*/  STS.U16 [R52+UR8+0x4a00], R42 ;  /* 0x004a002a34007988 */ /* 0x000fe80008000408 */
[----:B------:R-:W-:Y:S04]  /*6030*/  STS.U16 [R52+UR8+0x4c00], R56 ;  /* 0x004c003834007988 */ /* 0x000fe80008000408 */
[----:B-----5:R-:W-:Y:S04]  /*6040*/  STS.U16 [R52+UR8+0x4e00], R44 ;  /* 0x004e002c34007988 */ /* 0x020fe80008000408 */
        /* <DEDUP_REMOVED lines=12> */
[----:B------:R-:W-:-:S03]  /*6110*/  UMOV UR9, 0x400 ;  /* 0x0000040000097882 */ /* 0x000fc60000000000 */
[----:B---3--:R-:W-:Y:S04]  /*6120*/  STS.U16 [R52+UR8+0x6800], R208 ;  /* 0x006800d034007988 */ /* 0x008fe80008000408 */
[----:B------:R-:W-:Y:S04]  /*6130*/  STS.U16 [R52+UR8+0x6a00], R212 ;  /* 0x006a00d434007988 */ /* 0x000fe80008000408 */
[----:B----4-:R-:W-:Y:S01]  /*6140*/  STS.U16 [R52+UR8+0x6c00], R216 ;  /* 0x006c00d834007988 */ /* 0x010fe20008000408 */
[----:B------:R-:W-:-:S03]  /*6150*/  ULEA UR9, UR10, UR9, 0x18 ;  /* 0x000000090a097291 */ /* 0x000fc6000f8ec03f */
        /* <DEDUP_REMOVED lines=41> */
[----:B------:R0:W-:Y:S01]  /*63f0*/  STSM.16.M88.4 [R252+0x8000], R32 ;  /* 0x00800020fc007844 */ /* 0x0001e20000000200 */
[----:B------:R-:W-:Y:S01]  /*6400*/  BAR.SYNC.DEFER_BLOCKING 0x0 ;  /* 0x0000000000007b1d */ /* 0x000fe20000010000 */
[----:B0-----:R-:W-:Y:S01]  /*6410*/  FADD R33, -R2, R36 ;  /* 0x0000002402217221 */ /* 0x001fe20000000100 */
[----:B------:R-:W-:-:S03]  /*6420*/  FADD R32, -R3, R14 ;  /* 0x0000000e03207221 */ /* 0x000fc60000000100 */
[----:B------:R-:W-:Y:S01]  /*6430*/  FMUL R33, R33, 1.4426950216293334961 ;  /* 0x3fb8aa3b21217820 */ /* 0x000fe20000400000 */
[----:B------:R-:W-:-:S03]  /*6440*/  FMUL R32, R32, 1.4426950216293334961 ;  /* 0x3fb8aa3b20207820 */ /* 0x000fc60000400000 */
[----:B------:R-:W0:Y:S01]  /*6450*/  MUFU.EX2 R14, R33 ;  /* 0x00000021000e7308 */ /* 0x000e220000000800 */
[----:B------:R-:W-:Y:S07]  /*6460*/  LDSM.16.M88.4 R68, [R184+UR9+0x8000] ;  /* 0x00800009b844783b */ /* 0x000fee0008000200 */
[----:B------:R1:W2:Y:S01]  /*6470*/  MUFU.EX2 R158, R32 ;  /* 0x00000020009e7308 */ /* 0x0002a20000000800 */
[----:B------:R-:W3:Y:S04]  /*6480*/  LDSM.16.M88.4 R60, [R10+0x4000] ;  /* 0x004000000a3c783b */ /* 0x000ee80000000200 */
[----:B------:R-:W4:Y:S04]  /*6490*/  LDSM.16.M88.4 R56, [R10+0x4800] ;  /* 0x004800000a38783b */ /* 0x000f280000000200 */
[----:B------:R-:W5:Y:S04]  /*64a0*/  LDSM.16.M88.4 R36, [R10+0x5000] ;  /* 0x005000000a24783b */ /* 0x000f680000000200 */
[----:B------:R-:W5:Y:S04]  /*64b0*/  LDSM.16.M88.4 R40, [R10+0x5800] ;  /* 0x005800000a28783b */ /* 0x000f680000000200 */
[----:B-1----:R-:W1:Y:S04]  /*64c0*/  LDSM.16.M88.4 R32, [R10+0x6000] ;  /* 0x006000000a20783b */ /* 0x002e680000000200 */
[----:B------:R-:W1:Y:S04]  /*64d0*/  LDSM.16.M88.4 R52, [R10+0x6800] ;  /* 0x006800000a34783b */ /* 0x000e680000000200 */
[----:B------:R-:W1:Y:S04]  /*64e0*/  LDSM.16.M88.4 R48, [R10+0x7000] ;  /* 0x007000000a30783b */ /* 0x000e680000000200 */
[----:B------:R-:W1:Y:S01]  /*64f0*/  LDSM.16.M88.4 R44, [R10+0x7800] ;  /* 0x007800000a2c783b */ /* 0x000e620000000200 */
[----:B------:R-:W-:Y:S01]  /*6500*/  FFMA R6, R159, R6, R164 ;  /* 0x000000069f067223 */ /* 0x000fe200000000a4 */
[C---:B0-----:R-:W-:Y:S01]  /*6510*/  FMUL R164, R14.reuse, R128 ;  /* 0x000000800ea47220 */ /* 0x041fe20000400000 */
[----:B------:R-:W-:Y:S01]  /*6520*/  FMUL R165, R14, R129 ;  /* 0x000000810ea57220 */ /* 0x000fe20000400000 */
[C---:B--2---:R-:W-:Y:S01]  /*6530*/  FMUL R166, R158.reuse, R130 ;  /* 0x000000829ea67220 */ /* 0x044fe20000400000 */
[----:B------:R-:W-:-:S02]  /*6540*/  FMUL R167, R158, R131 ;  /* 0x000000839ea77220 */ /* 0x000fc40000400000 */
[----:B------:R-:W0:Y:S01]  /*6550*/  LDSM.16.M88.4 R128, [R184+UR9+0x8400] ;  /* 0x00840009b880783b */ /* 0x000e220008000200 */
[----:B------:R-:W-:Y:S01]  /*6560*/  FADD R8, -R4, R8 ;  /* 0x0000000804087221 */ /* 0x000fe20000000100 */
[C---:B------:R-:W-:Y:S01]  /*6570*/  FMUL R72, R14.reuse, R72 ;  /* 0x000000480e487220 */ /* 0x040fe20000400000 */
[----:B------:R-:W-:Y:S01]  /*6580*/  FMUL R73, R14, R73 ;  /* 0x000000490e497220 */ /* 0x000fe20000400000 */
[C---:B------:R-:W-:Y:S01]  /*6590*/  FMUL R74, R158.reuse, R74 ;  /* 0x0000004a9e4a7220 */ /* 0x040fe20000400000 */
[----:B------:R-:W-:Y:S01]  /*65a0*/  FMUL R75, R158, R75 ;  /* 0x0000004b9e4b7220 */ /* 0x000fe20000400000 */
[C---:B------:R-:W-:Y:S01]  /*65b0*/  FMUL R160, R14.reuse, R120 ;  /* 0x000000780ea07220 */ /* 0x040fe20000400000 */
[C---:B------:R-:W-:Y:S01]  /*65c0*/  FMUL R161, R14.reuse, R121 ;  /* 0x000000790ea17220 */ /* 0x040fe20000400000 */
[C---:B------:R-:W-:Y:S01]  /*65d0*/  FMUL R136, R14.reuse, R108 ;  /* 0x0000006c0e887220 */ /* 0x040fe20000400000 */
[C---:B------:R-:W-:Y:S01]  /*65e0*/  FMUL R137, R14.reuse, R109 ;  /* 0x0000006d0e897220 */ /* 0x040fe20000400000 */
[C---:B------:R-:W-:Y:S01]  /*65f0*/  FMUL R132, R14.reuse, R112 ;  /* 0x000000700e847220 */ /* 0x040fe20000400000 */
[----:B------:R-:W-:Y:S01]  /*6600*/  FMUL R133, R14, R113 ;  /* 0x000000710e857220 */ /* 0x000fe20000400000 */
[C---:B------:R-:W-:Y:S01]  /*6610*/  FMUL R162, R158.reuse, R122 ;  /* 0x0000007a9ea27220 */ /* 0x040fe20000400000 */
[----:B------:R-:W-:Y:S01]  /*6620*/  FMUL R163, R158, R123 ;  /* 0x0000007b9ea37220 */ /* 0x000fe20000400000 */
        /* <DEDUP_REMOVED lines=9> */
[C---:B------:R-:W-:Y:S01]  /*66c0*/  FMUL R135, R158.reuse, R115 ;  /* 0x000000739e877220 */ /* 0x040fe20000400000 */
[C---:B------:R-:W-:Y:S01]  /*66d0*/  FMUL R118, R158.reuse, R118 ;  /* 0x000000769e767220 */ /* 0x040fe20000400000 */
[C---:B------:R-:W-:Y:S01]  /*66e0*/  FMUL R119, R158.reuse, R119 ;  /* 0x000000779e777220 */ /* 0x040fe20000400000 */
[C---:B------:R-:W-:Y:S01]  /*66f0*/  FMUL R126, R158.reuse, R126 ;  /* 0x0000007e9e7e7220 */ /* 0x040fe20000400000 */
[C---:B------:R-:W-:Y:S01]  /*6700*/  FMUL R127, R158.reuse, R127 ;  /* 0x0000007f9e7f7220 */ /* 0x040fe20000400000 */
[C---:B------:R-:W-:Y:S01]  /*6710*/  FMUL R66, R158.reuse, R66 ;  /* 0x000000429e427220 */ /* 0x040fe20000400000 */
[----:B------:R-:W-:Y:S01]  /*6720*/  FMUL R67, R158, R67 ;  /* 0x000000439e437220 */ /* 0x000fe20000400000 */
[----:B------:R-:W-:Y:S01]  /*6730*/  FMUL R8, R8, 1.4426950216293334961 ;  /* 0x3fb8aa3b08087820 */ /* 0x000fe20000400000 */
[C---:B---3--:R-:W-:Y:S05]  /*6740*/  HMMA.16816.F32.BF16 R72, R68.reuse, R60, R72 ;  /* 0x0000003c4448723c */ /* 0x048fea0000041848 */
[----:B------:R-:W2:Y:S01]  /*6750*/  MUFU.EX2 R8, R8 ;  /* 0x0000000800087308 */ /* 0x000ea20000000800 */
[C---:B----4-:R-:W-:Y:S06]  /*6760*/  HMMA.16816.F32.BF16 R120, R68.reuse, R56, R164 ;  /* 0x000000384478723c */ /* 0x050fec00000418a4 */
[C---:B-----5:R-:W-:Y:S06]  /*6770*/  HMMA.16816.F32.BF16 R108, R68.reuse, R36, R160 ;  /* 0x00000024446c723c */ /* 0x060fec00000418a0 */
[C---:B------:R-:W-:Y:S06]  /*6780*/  HMMA.16816.F32.BF16 R112, R68.reuse, R40, R136 ;  /* 0x000000284470723c */ /* 0x040fec0000041888 */
[C---:B-1----:R-:W-:Y:S06]  /*6790*/  HMMA.16816.F32.BF16 R132, R68.reuse, R32, R132 ;  /* 0x000000204484723c */ /* 0x042fec0000041884 */
[C---:B------:R-:W-:Y:S06]  /*67a0*/  HMMA.16816.F32.BF16 R116, R68.reuse, R52, R116 ;  /* 0x000000344474723c */ /* 0x040fec0000041874 */
[C---:B------:R-:W-:Y:S06]  /*67b0*/  HMMA.16816.F32.BF16 R124, R68.reuse, R48, R124 ;  /* 0x00000030447c723c */ /* 0x040fec000004187c */
[----:B------:R-:W-:Y:S07]  /*67c0*/  HMMA.16816.F32.BF16 R64, R68, R44, R64 ;  /* 0x0000002c4440723c */ /* 0x000fee0000041840 */
[----:B------:R-:W-:-:S05]  /*67d0*/  LOP3.LUT R68, R184, 0x20, RZ, 0x3c, !PT ;  /* 0x00000020b8447812 */ /* 0x000fca00078e3cff */
[----:B------:R-:W1:Y:S04]  /*67e0*/  LDSM.16.M88.4 R136, [R68+UR9+0x8000] ;  /* 0x008000094488783b */ /* 0x000e680008000200 */
[----:B------:R-:W3:Y:S01]  /*67f0*/  LDSM.16.M88.4 R68, [R68+UR9+0x8400] ;  /* 0x008400094444783b */ /* 0x000ee20008000200 */
[----:B------:R-:W4:Y:S01]  /*6800*/  S2R R200, SR_CTAID.X ;  /* 0x0000000000c87919 */ /* 0x000f220000002500 */
[C---:B--2---:R-:W-:Y:S01]  /*6810*/  FMUL R84, R8.reuse, R84 ;  /* 0x0000005408547220 */ /* 0x044fe20000400000 */
[----:B------:R-:W-:Y:S01]  /*6820*/  FMUL R85, R8, R85 ;  /* 0x0000005508557220 */ /* 0x000fe20000400000 */
[C---:B------:R-:W-:Y:S01]  /*6830*/  FMUL R86, R159.reuse, R86 ;  /* 0x000000569f567220 */ /* 0x040fe20000400000 */
[----:B------:R-:W-:-:S07]  /*6840*/  FMUL R87, R159, R87 ;  /* 0x000000579f577220 */ /* 0x000fce0000400000 */
[C---:B0-----:R-:W-:Y:S01]  /*6850*/  HMMA.16816.F32.BF16 R84, R128.reuse, R32, R84 ;  /* 0x000000208054723c */ /* 0x041fe20000041854 */
[C---:B------:R-:W-:Y:S01]  /*6860*/  FMUL R76, R8.reuse, R76 ;  /* 0x0000004c084c7220 */ /* 0x040fe20000400000 */
        /* <DEDUP_REMOVED lines=27> */
[----:B------:R-:W-:Y:S01]  /*6a20*/  UIADD3 UR4, UP0, UR4, 0x20, URZ ;  /* 0x0000002004047890 */ /* 0x000fe2000ff1e03f */
[----:B------:R-:W-:Y:S01]  /*6a30*/  HMMA.16816.F32.BF16 R76, R128, R60, R76 ;  /* 0x0000003c804c723c */ /* 0x000fe2000004184c */
[----:B----4-:R-:W-:Y:S01]  /*6a40*/  SHF.L.U32 R200, R200, 0x5, RZ ;  /* 0x00000005c8c87819 */ /* 0x010fe200000006ff */
[----:B------:R-:W0:Y:S01]  /*6a50*/  LDC R33, c[0x0][0x254] ;  /* 0x00009500ff217b82 */ /* 0x000e220000000800 */
[----:B------:R-:W-:-:S03]  /*6a60*/  UIADD3.X UR5, URZ, UR5, URZ, UP0, !UPT ;  /* 0x000000053f057290 */ /* 0x000fc600087fe43f */
[----:B------:R-:W-:Y:S01]  /*6a70*/  HMMA.16816.F32.BF16 R92, R128, R56, R92 ;  /* 0x00000038805c723c */ /* 0x000fe2000004185c */
[----:B------:R-:W-:-:S05]  /*6a80*/  VIADD R200, R200, 0x20 ;  /* 0x00000020c8c87836 */ /* 0x000fca0000000000 */
[C---:B------:R-:W-:Y:S06]  /*6a90*/  HMMA.16816.F32.BF16 R80, R128.reuse, R36, R80 ;  /* 0x000000248050723c */ /* 0x040fec0000041850 */
[C---:B------:R-:W-:Y:S06]  /*6aa0*/  HMMA.16816.F32.BF16 R96, R128.reuse, R40, R96 ;  /* 0x000000288060723c */ /* 0x040fec0000041860 */
[C---:B------:R-:W-:Y:S06]  /*6ab0*/  HMMA.16816.F32.BF16 R100, R128.reuse, R52, R100 ;  /* 0x000000348064723c */ /* 0x040fec0000041864 */
[C---:B------:R-:W-:Y:S06]  /*6ac0*/  HMMA.16816.F32.BF16 R88, R128.reuse, R48, R88 ;  /* 0x000000308058723c */ /* 0x040fec0000041858 */
[----:B------:R-:W-:Y:S06]  /*6ad0*/  HMMA.16816.F32.BF16 R104, R128, R44, R104 ;  /* 0x0000002c8068723c */ /* 0x000fec0000041868 */
[C---:B-1----:R-:W-:Y:S06]  /*6ae0*/  HMMA.16816.F32.BF16 R128, R136.reuse, R58, R120 ;  /* 0x0000003a8880723c */ /* 0x042fec0000041878 */
[C---:B------:R-:W-:Y:S06]  /*6af0*/  HMMA.16816.F32.BF16 R120, R136.reuse, R38, R108 ;  /* 0x000000268878723c */ /* 0x040fec000004186c */
[----:B------:R-:W-:Y:S01]  /*6b00*/  HMMA.16816.F32.BF16 R108, R136, R42, R112 ;  /* 0x0000002a886c723c */ /* 0x000fe20000041870 */
[----:B------:R-:W-:-:S05]  /*6b10*/  IMAD.U32 R32, RZ, RZ, UR5 ;  /* 0x00000005ff207e24 */ /* 0x000fca000f8e00ff */
[-C--:B------:R-:W-:Y:S06]  /*6b20*/  HMMA.16816.F32.BF16 R112, R136, R34.reuse, R132 ;  /* 0x000000228870723c */ /* 0x080fec0000041884 */
[----:B---3--:R-:W-:Y:S01]  /*6b30*/  HMMA.16816.F32.BF16 R84, R68, R34, R84 ;  /* 0x000000224454723c */ /* 0x008fe20000041854 */
[----:B------:R-:W1:Y:S01]  /*6b40*/  LDC R34, c[0x0][0x264] ;  /* 0x00009900ff227b82 */ /* 0x000e620000000800 */
[----:B------:R-:W-:-:S04]  /*6b50*/  ISETP.LE.U32.AND P0, PT, R200, UR4, PT ;  /* 0x00000004c8007c0c */ /* 0x000fc8000bf03070 */
[----:B------:R-:W-:Y:S01]  /*6b60*/  ISETP.GE.U32.AND.EX P0, PT, R32, RZ, PT, P0 ;  /* 0x000000ff2000720c */ /* 0x000fe20003f06100 */
[----:B------:R-:W-:Y:S01]  /*6b70*/  HMMA.16816.F32.BF16 R72, R136, R62, R72 ;  /* 0x0000003e8848723c */ /* 0x000fe20000041848 */
[----:B------:R-:W-:Y:S01]  /*6b80*/  FFMA R7, R8, R7, R185 ;  /* 0x0000000708077223 */ /* 0x000fe200000000b9 */
[----:B------:R-:W-:Y:S01]  /*6b90*/  FFMA R15, R14, R15, R187 ;  /* 0x0000000f0e0f7223 */ /* 0x000fe200000000bb */
[----:B------:R-:W-:-:S03]  /*6ba0*/  FFMA R9, R158, R9, R186 ;  /* 0x000000099e097223 */ /* 0x000fc600000000ba */
[----:B------:R-:W-:Y:S01]  /*6bb0*/  HMMA.16816.F32.BF16 R116, R136, R54, R116 ;  /* 0x000000368874723c */ /* 0x000fe20000041874 */
[----:B0-----:R-:W-:Y:S01]  /*6bc0*/  IMAD R13, R33, 0x20, R13 ;  /* 0x00000020210d7824 */ /* 0x001fe200078e020d */
[----:B------:R-:W-:Y:S01]  /*6bd0*/  MOV R14, R3 ;  /* 0x00000003000e7202 */ /* 0x000fe20000000f00 */
[----:B------:R-:W-:-:S03]  /*6be0*/  IMAD.MOV.U32 R36, RZ, RZ, R2 ;  /* 0x000000ffff247224 */ /* 0x000fc600078e0002 */
[----:B------:R-:W-:Y:S01]  /*6bf0*/  HMMA.16816.F32.BF16 R124, R136, R50, R124 ;  /* 0x00000032887c723c */ /* 0x000fe2000004187c */
[----:B------:R-:W-:Y:S02]  /*6c00*/  IMAD.MOV.U32 R8, RZ, RZ, R4 ;  /* 0x000000ffff087224 */ /* 0x000fe400078e0004 */
[----:B------:R-:W-:-:S03]  /*6c10*/  IMAD.MOV.U32 R32, RZ, RZ, R5 ;  /* 0x000000ffff207224 */ /* 0x000fc600078e0005 */
[----:B------:R-:W-:Y:S01]  /*6c20*/  HMMA.16816.F32.BF16 R64, R136, R46, R64 ;  /* 0x0000002e8840723c */ /* 0x000fe20000041840 */
[----:B-1----:R-:W-:-:S05]  /*6c30*/  LEA R0, R34, R0, 0x5 ;  /* 0x0000000022007211 */ /* 0x002fca00078e28ff */
[C---:B------:R-:W-:Y:S06]  /*6c40*/  HMMA.16816.F32.BF16 R76, R68.reuse, R62, R76 ;  /* 0x0000003e444c723c */ /* 0x040fec000004184c */
[C---:B------:R-:W-:Y:S06]  /*6c50*/  HMMA.16816.F32.BF16 R92, R68.reuse, R58, R92 ;  /* 0x0000003a445c723c */ /* 0x040fec000004185c */
[C---:B------:R-:W-:Y:S06]  /*6c60*/  HMMA.16816.F32.BF16 R80, R68.reuse, R38, R80 ;  /* 0x000000264450723c */ /* 0x040fec0000041850 */
[C---:B------:R-:W-:Y:S06]  /*6c70*/  HMMA.16816.F32.BF16 R96, R68.reuse, R42, R96 ;  /* 0x0000002a4460723c */ /* 0x040fec0000041860 */
[C---:B------:R-:W-:Y:S06]  /*6c80*/  HMMA.16816.F32.BF16 R100, R68.reuse, R54, R100 ;  /* 0x000000364464723c */ /* 0x040fec0000041864 */
[C---:B------:R-:W-:Y:S06]  /*6c90*/  HMMA.16816.F32.BF16 R88, R68.reuse, R50, R88 ;  /* 0x000000324458723c */ /* 0x040fec0000041858 */
[----:B------:R-:W-:Y:S01]  /*6ca0*/  HMMA.16816.F32.BF16 R104, R68, R46, R104 ;  /* 0x0000002e4468723c */ /* 0x000fe20000041868 */
[----:B------:R-:W-:-:S08]  /*6cb0*/  NOP ;  /* 0x0000000000007918 */ /* 0x000fd00000000000 */
[----:B------:R-:W-:-:S15]  /*6cc0*/  @!P0 BRA `(.L_x_1) ;  /* 0xffffffc800148947 */ /* 0x000fde000383ffff */
.L_x_0:
[----:B------:R-:W0:Y:S01]  /*6cd0*/  S2R R29, SR_TID.X ;  /* 0x00000000001d7919 */ /* 0x000e220000002100 */
[----:B------:R-:W-:Y:S01]  /*6ce0*/  IMAD.MOV.U32 R12, RZ, RZ, R9 ;  /* 0x000000ffff0c7224 */ /* 0x000fe200078e0009 */
[----:B------:R-:W1:Y:S01]  /*6cf0*/  LDC R28, c[0x0][0x278] ;  /* 0x00009e00ff1c7b82 */ /* 0x000e620000000800 */
[----:B------:R-:W-:Y:S01]  /*6d00*/  MOV R157, R15 ;  /* 0x0000000f009d7202 */ /* 0x000fe20000000f00 */
[----:B------:R-:W-:Y:S01]  /*6d10*/  IMAD.MOV.U32 R15, RZ, RZ, R7 ;  /* 0x000000ffff0f7224 */ /* 0x000fe200078e0007 */
[----:B------:R-:W-:Y:S01]  /*6d20*/  MOV R13, R6 ;  /* 0x00000006000d7202 */ /* 0x000fe20000000f00 */
[C---:B------:R-:W-:Y:S01]  /*6d30*/  FMUL R7, R12.reuse, 8388608 ;  /* 0x4b0000000c077820 */ /* 0x040fe20000400000 */
[----:B------:R-:W-:Y:S01]  /*6d40*/  FSETP.GEU.AND P3, PT, R12, 1.175494350822287508e-38, PT ;  /* 0x008000000c00780b */ /* 0x000fe20003f6e000 */
[C---:B------:R-:W-:Y:S01]  /*6d50*/  FMUL R6, R157.reuse, 8388608 ;  /* 0x4b0000009d067820 */ /* 0x040fe20000400000 */
[----:B------:R-:W-:Y:S01]  /*6d60*/  FSETP.GEU.AND P2, PT, R157, 1.175494350822287508e-38, PT ;  /* 0x008000009d00780b */ /* 0x000fe20003f4e000 */
[----:B------:R-:W-:Y:S01]  /*6d70*/  IMAD.MOV.U32 R137, RZ, RZ, R113 ;  /* 0x000000ffff897224 */ /* 0x000fe200078e0071 */
[C---:B------:R-:W-:Y:S01]  /*6d80*/  FSETP.GT.AND P1, PT, |R13|.reuse, 8.50705917302346158658e+37, PT ;  /* 0x7e8000000d00780b */ /* 0x040fe20003f24200 */
[----:B------:R-:W-:Y:S01]  /*6d90*/  FMUL R48, R13, 8388608 ;  /* 0x4b0000000d307820 */ /* 0x000fe20000400000 */
[----:B------:R-:W-:Y:S01]  /*6da0*/  FSEL R7, R7, R12, !P3 ;  /* 0x0000000c07077208 */ /* 0x000fe20005800000 */
[----:B------:R-:W-:Y:S01]  /*6db0*/  IMAD.MOV.U32 R139, RZ, RZ, R112 ;  /* 0x000000ffff8b7224 */ /* 0x000fe200078e0070 */
[----:B------:R-:W-:Y:S01]  /*6dc0*/  FSEL R113, RZ, -23, P3 ;  /* 0xc1b80000ff717808 */ /* 0x000fe20001800000 */
[----:B------:R-:W-:Y:S01]  /*6dd0*/  FMUL R30, R15, 8388608 ;  /* 0x4b0000000f1e7820 */ /* 0x000fe20000400000 */
[----:B------:R-:W-:Y:S01]  /*6de0*/  FSEL R6, R6, R157, !P2 ;  /* 0x0000009d06067208 */ /* 0x000fe20005000000 */
[----:B------:R-:W-:Y:S01]  /*6df0*/  VIADD R32, R7, 0xc0cafb0d ;  /* 0xc0cafb0d07207836 */ /* 0x000fe20000000000 */
[C---:B------:R-:W-:Y:S01]  /*6e00*/  FSETP.GEU.AND P3, PT, |R13|.reuse, 1.175494350822287508e-38, PT ;  /* 0x008000000d00780b */ /* 0x040fe20003f6e200 */
[----:B------:R-:W-:Y:S01]  /*6e10*/  IMAD.MOV.U32 R149, RZ, RZ, R131 ;  /* 0x000000ffff957224 */ /* 0x000fe200078e0083 */
[----:B------:R-:W-:Y:S01]  /*6e20*/  FSETP.GEU.AND P5, PT, R13, 1.175494350822287508e-38, PT ;  /* 0x008000000d00780b */ /* 0x000fe20003fae000 */
[----:B------:R-:W-:Y:S01]  /*6e30*/  IMAD.MOV.U32 R145, RZ, RZ, R123 ;  /* 0x000000ffff917224 */ /* 0x000fe200078e007b */
[----:B------:R-:W-:Y:S01]  /*6e40*/  LOP3.LUT R32, R32, 0xff800000, RZ, 0xc0, !PT ;  /* 0xff80000020207812 */ /* 0x000fe200078ec0ff */
[----:B------:R-:W-:Y:S01]  /*6e50*/  @P1 FMUL R107, R107, 0.25 ;  /* 0x3e8000006b6b1820 */ /* 0x000fe20000400000 */
[----:B------:R-:W-:Y:S01]  /*6e60*/  FSEL R48, R48, R13, !P5 ;  /* 0x0000000d30307208 */ /* 0x000fe20006800000 */
[----:B------:R-:W-:Y:S01]  /*6e70*/  @P1 FMUL R13, R13, 0.25 ;  /* 0x3e8000000d0d1820 */ /* 0x000fe20000400000 */
[----:B------:R-:W-:Y:S01]  /*6e80*/  FSEL R112, RZ, -23, P2 ;  /* 0xc1b80000ff707808 */ /* 0x000fe20001000000 */
[----:B------:R-:W-:Y:S01]  /*6e90*/  @P1 FMUL R106, R106, 0.25 ;  /* 0x3e8000006a6a1820 */ /* 0x000fe20000400000 */
[----:B------:R-:W-:Y:S01]  /*6ea0*/  @P1 FMUL R91, R91, 0.25 ;  /* 0x3e8000005b5b1820 */ /* 0x000fe20000400000 */
[----:B------:R-:W-:Y:S01]  /*6eb0*/  @P1 FMUL R90, R90, 0.25 ;  /* 0x3e8000005a5a1820 */ /* 0x000fe20000400000 */
[----:B------:R-:W-:Y:S01]  /*6ec0*/  @P1 FMUL R103, R103, 0.25 ;  /* 0x3e80000067671820 */ /* 0x000fe20000400000 */
[C---:B0-----:R-:W-:Y:S01]  /*6ed0*/  SHF.L.U32 R0, R29.reuse, 0xb, RZ ;  /* 0x0000000b1d007819 */ /* 0x041fe200000006ff */
[----:B------:R-:W-:Y:S01]  /*6ee0*/  @P1 FMUL R102, R102, 0.25 ;  /* 0x3e80000066661820 */ /* 0x000fe20000400000 */
[----:B------:R-:W-:Y:S01]  /*6ef0*/  LOP3.LUT R11, R29, 0x3f, RZ, 0xc0, !PT ;  /* 0x0000003f1d0b7812 */ /* 0x000fe200078ec0ff */
[----:B------:R-:W-:Y:S01]  /*6f00*/  @P1 FMUL R87, R87, 0.25 ;  /* 0x3e80000057571820 */ /* 0x000fe20000400000 */
[----:B------:R-:W-:Y:S01]  /*6f10*/  LOP3.LUT R8, R0, 0x3000, RZ, 0xc0, !PT ;  /* 0x0000300000087812 */ /* 0x000fe200078ec0ff */
[----:B------:R-:W-:Y:S01]  /*6f20*/  @P1 FMUL R86, R86, 0.25 ;  /* 0x3e80000056561820 */ /* 0x000fe20000400000 */
[----:B------:R-:W-:Y:S01]  /*6f30*/  SHF.R.U32.HI R31, RZ, 0x5, R29 ;  /* 0x00000005ff1f7819 */ /* 0x000fe2000001161d */
[----:B------:R-:W-:Y:S01]  /*6f40*/  @P1 FMUL R99, R99, 0.25 ;  /* 0x3e80000063631820 */ /* 0x000fe20000400000 */
[----:B------:R-:W-:Y:S01]  /*6f50*/  @P1 FMUL R98, R98, 0.25 ;  /* 0x3e80000062621820 */ /* 0x000fe20000400000 */
[----:B------:R-:W-:Y:S01]  /*6f60*/  IMAD R11, R11, 0x10, R8 ;  /* 0x000000100b0b7824 */ /* 0x000fe200078e0208 */
[----:B------:R-:W-:Y:S01]  /*6f70*/  LOP3.LUT R8, R29, 0x7f, RZ, 0xc0, !PT ;  /* 0x0000007f1d087812 */ /* 0x000fe200078ec0ff */
[----:B------:R-:W-:Y:S01]  /*6f80*/  @P1 FMUL R83, R83, 0.25 ;  /* 0x3e80000053531820 */ /* 0x000fe20000400000 */
[----:B------:R-:W-:Y:S01]  /*6f90*/  SGXT.U32 R31, R31, 0x2 ;  /* 0x000000021f1f781a */ /* 0x000fe20000000000 */
[----:B------:R-:W-:Y:S01]  /*6fa0*/  @P1 FMUL R82, R82, 0.25 ;  /* 0x3e80000052521820 */ /* 0x000fe20000400000 */
[----:B------:R-:W-:Y:S01]  /*6fb0*/  ISETP.GE.U32.AND P0, PT, R8, 0x20, PT ;  /* 0x000000200800780c */ /* 0x000fe20003f06070 */
[----:B------:R-:W-:-:S02]  /*6fc0*/  VIADD R8, R6, 0xc0cafb0d ;  /* 0xc0cafb0d06087836 */ /* 0x000fc40000000000 */
[----:B------:R-:W-:Y:S01]  /*6fd0*/  @P1 FMUL R95, R95, 0.25 ;  /* 0x3e8000005f5f1820 */ /* 0x000fe20000400000 */
[----:B-1----:R-:W-:Y:S02]  /*6fe0*/  IMAD R31, R31, R28, RZ ;  /* 0x0000001c1f1f7224 */ /* 0x002fe400078e02ff */
[----:B------:R-:W-:Y:S01]  /*6ff0*/  @!P3 FMUL R13, R13, 16777216 ;  /* 0x4b8000000d0db820 */ /* 0x000fe20000400000 */
[----:B------:R-:W-:Y:S01]  /*7000*/  @P1 FMUL R94, R94, 0.25 ;  /* 0x3e8000005e5e1820 */ /* 0x000fe20000400000 */
[----:B------:R-:W-:Y:S01]  /*7010*/  LOP3.LUT R25, R8, 0xff800000, RZ, 0xc0, !PT ;  /* 0xff80000008197812 */ /* 0x000fe200078ec0ff */
[----:B------:R-:W-:Y:S01]  /*7020*/  @P1 FMUL R79, R79, 0.25 ;  /* 0x3e8000004f4f1820 */ /* 0x000fe20000400000 */
[----:B------:R-:W-:Y:S01]  /*7030*/  I2FP.F32.S32 R8, R32 ;  /* 0x0000002000087245 */ /* 0x000fe20000201400 */
[----:B------:R-:W-:Y:S01]  /*7040*/  @P1 FMUL R78, R78, 0.25 ;  /* 0x3e8000004e4e1820 */ /* 0x000fe20000400000 */
[----:B------:R-:W-:Y:S01]  /*7050*/  FSETP.GT.AND P2, PT, |R15|, 8.50705917302346158658e+37, PT ;  /* 0x7e8000000f00780b */ /* 0x000fe20003f44200 */
[----:B------:R-:W-:-:S02]  /*7060*/  IMAD R33, R28, 0x4, R31 ;  /* 0x000000041c217824 */ /* 0x000fc400078e021f */
[----:B------:R-:W-:Y:S01]  /*7070*/  @!P3 FMUL R107, R107, 16777216 ;  /* 0x4b8000006b6bb820 */ /* 0x000fe20000400000 */
[----:B------:R-:W-:Y:S01]  /*7080*/  FFMA.FTZ R113, R8, 1.1920928955078125e-07, R113 ;  /* 0x3400000008717823 */ /* 0x000fe20000010071 */
[----:B------:R-:W-:Y:S01]  /*7090*/  @!P3 FMUL R106, R106, 16777216 ;  /* 0x4b8000006a6ab820 */ /* 0x000fe20000400000 */
[----:B------:R-:W0:Y:S01]  /*70a0*/  MUFU.RCP R8, R13 ;  /* 0x0000000d00087308 */ /* 0x000e220000001000 */
[----:B------:R-:W-:Y:S01]  /*70b0*/  @!P3 FMUL R91, R91, 16777216 ;  /* 0x4b8000005b5bb820 */ /* 0x000fe20000400000 */
        /* <DEDUP_REMOVED lines=13> */
[C---:B------:R-:W-:Y:S01]  /*7190*/  FSETP.GEU.AND P3, PT, |R15|.reuse, 1.175494350822287508e-38, PT ;  /* 0x008000000f00780b */ /* 0x040fe20003f6e200 */
[C---:B------:R-:W-:Y:S01]  /*71a0*/  IMAD R35, R28.reuse, 0x4, R33 ;  /* 0x000000041c237824 */ /* 0x040fe200078e0221 */
[----:B------:R-:W-:Y:S01]  /*71b0*/  FSETP.GEU.AND P4, PT, R15, 1.175494350822287508e-38, PT ;  /* 0x008000000f00780b */ /* 0x000fe20003f8e000 */
[----:B------:R-:W-:Y:S01]  /*71c0*/  @P2 FMUL R105, R105, 0.25 ;  /* 0x3e80000069692820 */ /* 0x000fe20000400000 */
[----:B------:R-:W-:Y:S01]  /*71d0*/  MOV R17, R77 ;  /* 0x0000004d00117202 */ /* 0x000fe20000000f00 */
[----:B------:R-:W-:Y:S01]  /*71e0*/  IMAD R37, R28, 0x4, R35 ;  /* 0x000000041c257824 */ /* 0x000fe200078e0223 */
[----:B------:R-:W-:Y:S01]  /*71f0*/  FSEL R30, R30, R15, !P4 ;  /* 0x0000000f1e1e7208 */ /* 0x000fe20006000000 */
[----:B------:R-:W-:Y:S01]  /*7200*/  @P2 FMUL R15, R15, 0.25 ;  /* 0x3e8000000f0f2820 */ /* 0x000fe20000400000 */
[----:B------:R-:W-:Y:S01]  /*7210*/  @P2 FMUL R104, R104, 0.25 ;  /* 0x3e80000068682820 */ /* 0x000fe20000400000 */
[----:B------:R-:W-:-:S02]  /*7220*/  IMAD R39, R28, 0x4, R37 ;  /* 0x000000041c277824 */ /* 0x000fc400078e0225 */
[----:B------:R-:W-:Y:S01]  /*7230*/  @P2 FMUL R89, R89, 0.25 ;  /* 0x3e80000059592820 */ /* 0x000fe20000400000 */
[----:B------:R-:W-:Y:S01]  /*7240*/  @P2 FMUL R88, R88, 0.25 ;  /* 0x3e80000058582820 */ /* 0x000fe20000400000 */
[----:B------:R-:W-:Y:S01]  /*7250*/  @P2 FMUL R101, R101, 0.25 ;  /* 0x3e80000065652820 */ /* 0x000fe20000400000 */
[----:B------:R-:W-:Y:S01]  /*7260*/  @!P3 FMUL R15, R15, 16777216 ;  /* 0x4b8000000f0fb820 */ /* 0x000fe20000400000 */
[----:B------:R-:W-:Y:S01]  /*7270*/  @P2 FMUL R100, R100, 0.25 ;  /* 0x3e80000064642820 */ /* 0x000fe20000400000 */
        /* <DEDUP_REMOVED lines=10> */
[----:B------:R-:W-:Y:S01]  /*7320*/  MOV R147, R121 ;  /* 0x0000007900937202 */ /* 0x000fe20000000f00 */
[----:B------:R-:W-:Y:S01]  /*7330*/  IMAD.MOV.U32 R21, RZ, RZ, R119 ;  /* 0x000000ffff157224 */ /* 0x000fe200078e0077 */
[----:B------:R-:W-:Y:S01]  /*7340*/  MOV R141, R111 ;  /* 0x0000006f008d7202 */ /* 0x000fe20000000f00 */
[----:B------:R-:W-:Y:S01]  /*7350*/  IMAD.MOV.U32 R131, RZ, RZ, R64 ;  /* 0x000000ffff837224 */ /* 0x000fe200078e0040 */
[----:B------:R-:W-:Y:S01]  /*7360*/  MOV R135, R117 ;  /* 0x0000007500877202 */ /* 0x000fe20000000f00 */
[----:B------:R-:W-:Y:S01]  /*7370*/  IMAD R51, R28, 0x4, R39 ;  /* 0x000000041c337824 */ /* 0x000fe200078e0227 */
[----:B------:R-:W-:Y:S01]  /*7380*/  MOV R133, R125 ;  /* 0x0000007d00857202 */ /* 0x000fe20000000f00 */
[----:B0-----:R-:W-:Y:S01]  /*7390*/  FMUL R36, R8, R107 ;  /* 0x0000006b08247220 */ /* 0x001fe20000400000 */
[----:B------:R-:W-:Y:S01]  /*73a0*/  FSETP.GT.AND P1, PT, |R12|, 8.50705917302346158658e+37, PT ;  /* 0x7e8000000c00780b */ /* 0x000fe20003f24200 */
        /* <DEDUP_REMOVED lines=32> */
[----:B------:R-:W-:Y:S01]  /*75b0*/  IMAD R53, R28, 0x4, R51 ;  /* 0x000000041c357824 */ /* 0x000fe200078e0233 */
[C---:B------:R-:W-:Y:S01]  /*75c0*/  FSETP.GEU.AND P3, PT, |R12|.reuse, 1.175494350822287508e-38, PT ;  /* 0x008000000c00780b */ /* 0x040fe20003f6e200 */
[----:B------:R-:W-:Y:S01]  /*75d0*/  @P1 FMUL R12, R12, 0.25 ;  /* 0x3e8000000c0c1820 */ /* 0x000fe20000400000 */
[----:B------:R-:W-:Y:S01]  /*75e0*/  IMAD.MOV.U32 R151, RZ, RZ, R129 ;  /* 0x000000ffff977224 */ /* 0x000fe200078e0081 */
[----:B------:R-:W-:Y:S01]  /*75f0*/  MOV R153, R75 ;  /* 0x0000004b00997202 */ /* 0x000fe20000000f00 */
[----:B------:R-:W-:Y:S01]  /*7600*/  IMAD.MOV.U32 R155, RZ, RZ, R74 ;  /* 0x000000ffff9b7224 */ /* 0x000fe200078e004a */
[----:B------:R-:W-:Y:S01]  /*7610*/  LEA R55, R28, R53, 0x2 ;  /* 0x000000351c377211 */ /* 0x000fe200078e10ff */
[----:B------:R-:W-:Y:S01]  /*7620*/  IMAD.MOV.U32 R143, RZ, RZ, R109 ;  /* 0x000000ffff8f7224 */ /* 0x000fe200078e006d */
[----:B------:R-:W-:Y:S01]  /*7630*/  MOV R129, R114 ;  /* 0x0000007200817202 */ /* 0x000fe20000000f00 */
[----:B------:R-:W-:-:S02]  /*7640*/  IMAD.MOV.U32 R69, RZ, RZ, R115 ;  /* 0x000000ffff457224 */ /* 0x000fc400078e0073 */
[----:B0-----:R-:W-:Y:S01]  /*7650*/  FMUL R40, R8, R105 ;  /* 0x0000006908287220 */ /* 0x001fe20000400000 */
[----:B------:R-:W-:Y:S02]  /*7660*/  IMAD R57, R28, 0x4, R55 ;  /* 0x000000041c397824 */ /* 0x000fe400078e0237 */
[----:B------:R-:W-:Y:S01]  /*7670*/  FMUL R52, R8, R101 ;  /* 0x0000006508347220 */ /* 0x000fe20000400000 */
[----:B------:R-:W-:Y:S02]  /*7680*/  IMAD.MOV.U32 R19, RZ, RZ, R67 ;  /* 0x000000ffff137224 */ /* 0x000fe400078e0043 */
[----:B------:R-:W-:Y:S01]  /*7690*/  @!P3 FMUL R12, R12, 16777216 ;  /* 0x4b8000000c0cb820 */ /* 0x000fe20000400000 */
[----:B------:R-:W-:Y:S02]  /*76a0*/  IMAD R59, R28, 0x4, R57 ;  /* 0x000000041c3b7824 */ /* 0x000fe400078e0239 */
        /* <DEDUP_REMOVED lines=14> */
[----:B------:R-:W-:Y:S01]  /*7790*/  FSETP.GT.AND P2, PT, |R157|, 8.50705917302346158658e+37, PT ;  /* 0x7e8000009d00780b */ /* 0x000fe20003f44200 */
[----:B------:R-:W0:Y:S01]  /*77a0*/  MUFU.RCP R8, R12 ;  /* 0x0000000c00087308 */ /* 0x000e220000001000 */
[----:B------:R-:W-:Y:S01]  /*77b0*/  LEA R61, R28, R59, 0x2 ;  /* 0x0000003b1c3d7211 */ /* 0x000fe200078e10ff */
        /* <DEDUP_REMOVED lines=16> */
[C---:B------:R-:W-:Y:S01]  /*78c0*/  FSETP.GEU.AND P1, PT, |R157|.reuse, 1.175494350822287508e-38, PT ;  /* 0x008000009d00780b */ /* 0x040fe20003f2e200 */
[----:B------:R-:W-:Y:S01]  /*78d0*/  IMAD R63, R28, 0x4, R61 ;  /* 0x000000041c3f7824 */ /* 0x000fe200078e023d */
[----:B------:R-:W-:Y:S01]  /*78e0*/  MOV R49, R65 ;  /* 0x0000004100317202 */ /* 0x000fe20000000f00 */
[----:B------:R-:W-:Y:S01]  /*78f0*/  @P2 FMUL R157, R157, 0.25 ;  /* 0x3e8000009d9d2820 */ /* 0x000fe20000400000 */
[----:B------:R-:W-:Y:S01]  /*7900*/  @!P3 FMUL R66, R66, 16777216 ;  /* 0x4b8000004242b820 */ /* 0x000fe20000400000 */
[----:B------:R-:W-:-:S02]  /*7910*/  IMAD R65, R28, 0x4, R63 ;  /* 0x000000041c417824 */ /* 0x000fc400078e023f */
[----:B------:R-:W-:Y:S01]  /*7920*/  @!P3 FMUL R127, R127, 16777216 ;  /* 0x4b8000007f7fb820 */ /* 0x000fe20000400000 */
[----:B------:R-:W-:Y:S01]  /*7930*/  @!P3 FMUL R21, R21, 16777216 ;  /* 0x4b8000001515b820 */ /* 0x000fe20000400000 */
[----:B------:R-:W-:Y:S01]  /*7940*/  @!P3 FMUL R129, R129, 16777216 ;  /* 0x4b8000008181b820 */ /* 0x000fe20000400000 */
[----:B------:R-:W-:Y:S02]  /*7950*/  IMAD R67, R28, 0x4, R65 ;  /* 0x000000041c437824 */ /* 0x000fe400078e0241 */
        /* <DEDUP_REMOVED lines=13> */
[C---:B0-----:R-:W-:Y:S01]  /*7a30*/  FMUL R23, R8.reuse, R66 ;  /* 0x0000004208177220 */ /* 0x041fe20000400000 */
        /* <DEDUP_REMOVED lines=15> */
[----:B------:R-:W-:Y:S01]  /*7b30*/  LEA R77, R28, R67, 0x2 ;  /* 0x000000431c4d7211 */ /* 0x000fe200078e10ff */
[----:B------:R-:W0:Y:S01]  /*7b40*/  MUFU.RCP R8, R157 ;  /* 0x0000009d00087308 */ /* 0x000e220000001000 */
[----:B------:R-:W-:Y:S01]  /*7b50*/  LOP3.LUT R0, R29, 0x40, RZ, 0xc0, !PT ;  /* 0x000000401d007812 */ /* 0x000fe200078ec0ff */
[----:B------:R-:W-:Y:S01]  /*7b60*/  VIADD R41, R48, 0xc0cafb0d ;  /* 0xc0cafb0d30297836 */ /* 0x000fe20000000000 */
[----:B------:R-:W-:Y:S01]  /*7b70*/  IADD3 R43, R30, -0x3f3504f3, RZ ;  /* 0xc0cafb0d1e2b7810 */ /* 0x000fe20007ffe0ff */
[----:B------:R-:W-:-:S02]  /*7b80*/  IMAD R75, R28, 0x4, R77 ;  /* 0x000000041c4b7824 */ /* 0x000fc400078e024d */
[----:B------:R-:W-:Y:S01]  /*7b90*/  @P2 FMUL R128, R128, 0.25 ;  /* 0x3e80000080802820 */ /* 0x000fe20000400000 */
[----:B------:R-:W-:Y:S01]  /*7ba0*/  @P2 FMUL R72, R72, 0.25 ;  /* 0x3e80000048482820 */ /* 0x000fe20000400000 */
[----:B------:R-:W-:Y:S01]  /*7bb0*/  SHF.R.U32.HI R0, RZ, 0x1, R0 ;  /* 0x00000001ff007819 */ /* 0x000fe20000011600 */
[----:B------:R-:W-:Y:S02]  /*7bc0*/  IMAD R71, R28, 0x4, R75 ;  /* 0x000000041c477824 */ /* 0x000fe400078e024b */
[----:B------:R-:W-:Y:S01]  /*7bd0*/  @P2 FMUL R73, R73, 0.25 ;  /* 0x3e80000049492820 */ /* 0x000fe20000400000 */
[----:B------:R-:W-:Y:S01]  /*7be0*/  LOP3.LUT R43, R43, 0xff800000, RZ, 0xc0, !PT ;  /* 0xff8000002b2b7812 */ /* 0x000fe200078ec0ff */
[----:B------:R-:W-:Y:S01]  /*7bf0*/  @P2 FMUL R49, R49, 0.25 ;  /* 0x3e80000031312820 */ /* 0x000fe20000400000 */
[----:B------:R-:W-:Y:S01]  /*7c00*/  LOP3.LUT R41, R41, 0xff800000, RZ, 0xc0, !PT ;  /* 0xff80000029297812 */ /* 0x000fe200078ec0ff */
        /* <DEDUP_REMOVED lines=12> */
[----:B------:R-:W-:Y:S01]  /*7cd0*/  @!P1 FMUL R128, R128, 16777216 ;  /* 0x4b80000080809820 */ /* 0x000fe20000400000 */
[----:B------:R-:W-:Y:S01]  /*7ce0*/  @!P1 FMUL R72, R72, 16777216 ;  /* 0x4b80000048489820 */ /* 0x000fe20000400000 */
[----:B------:R-:W-:Y:S01]  /*7cf0*/  LOP3.LUT R0, R11, R0, RZ, 0x3c, !PT ;  /* 0x000000000b007212 */ /* 0x000fe200078e3cff */
[----:B------:R-:W-:Y:S01]  /*7d00*/  @!P1 FMUL R73, R73, 16777216 ;  /* 0x4b80000049499820 */ /* 0x000fe20000400000 */
[----:B------:R-:W-:Y:S01]  /*7d10*/  LEA R69, R28, R71, 0x2 ;  /* 0x000000471c457211 */ /* 0x000fe200078e10ff */
[----:B------:R-:W-:Y:S01]  /*7d20*/  @!P1 FMUL R49, R49, 16777216 ;  /* 0x4b80000031319820 */ /* 0x000fe20000400000 */
[----:B------:R-:W-:Y:S01]  /*7d30*/  FSEL R114, RZ, -23, P4 ;  /* 0xc1b80000ff727808 */ /* 0x000fe20002000000 */
[----:B------:R-:W-:Y:S01]  /*7d40*/  @!P1 FMUL R131, R131, 16777216 ;  /* 0x4b80000083839820 */ /* 0x000fe20000400000 */
[----:B------:R-:W-:Y:S01]  /*7d50*/  I2FP.F32.S32 R9, R25 ;  /* 0x0000001900097245 */ /* 0x000fe20000201400 */
[----:B------:R-:W-:Y:S01]  /*7d60*/  @!P1 FMUL R133, R133, 16777216 ;  /* 0x4b80000085859820 */ /* 0x000fe20000400000 */
[----:B------:R-:W-:Y:S01]  /*7d70*/  FSEL R115, RZ, -23, P5 ;  /* 0xc1b80000ff737808 */ /* 0x000fe20002800000 */
[----:B------:R-:W-:Y:S01]  /*7d80*/  @!P1 FMUL R124, R124, 16777216 ;  /* 0x4b8000007c7c9820 */ /* 0x000fe20000400000 */
[----:B------:R-:W-:Y:S01]  /*7d90*/  I2FP.F32.S32 R11, R43 ;  /* 0x0000002b000b7245 */ /* 0x000fe20000201400 */
[----:B------:R-:W-:Y:S01]  /*7da0*/  @!P1 FMUL R135, R135, 16777216 ;  /* 0x4b80000087879820 */ /* 0x000fe20000400000 */
[----:B------:R-:W-:Y:S01]  /*7db0*/  I2FP.F32.S32 R10, R41 ;  /* 0x00000029000a7245 */ /* 0x000fe20000201400 */
        /* <DEDUP_REMOVED lines=10> */
[----:B------:R-:W-:Y:S01]  /*7e60*/  FMUL R87, R8, R73 ;  /* 0x0000004908577220 */ /* 0x000fe20000400000 */
[----:B------:R-:W-:-:S02]  /*7e70*/  IMAD R73, R28, 0x4, R69 ;  /* 0x000000041c497824 */ /* 0x000fc400078e0245 */
[----:B------:R-:W-:Y:S01]  /*7e80*/  FFMA.FTZ R112, R9, 1.1920928955078125e-07, R112 ;  /* 0x3400000009707823 */ /* 0x000fe20000010070 */
[----:B------:R-:W-:Y:S01]  /*7e90*/  FFMA.FTZ R114, R11, 1.1920928955078125e-07, R114 ;  /* 0x340000000b727823 */ /* 0x000fe20000010072 */
[----:B------:R-:W-:Y:S01]  /*7ea0*/  FFMA.FTZ R115, R10, 1.1920928955078125e-07, R115 ;  /* 0x340000000a737823 */ /* 0x000fe20000010073 */
        /* <DEDUP_REMOVED lines=13> */
[----:B------:R-:W-:Y:S01]  /*7f80*/  F2FP.BF16.F32.PACK_AB R8, R79, R80 ;  /* 0x000000504f08723e */ /* 0x000fe200000010ff */
[----:B------:R-:W-:Y:S01]  /*7f90*/  IMAD R79, R28, 0x4, R73 ;  /* 0x000000041c4f7824 */ /* 0x000fe200078e0249 */
[----:B------:R-:W-:Y:S01]  /*7fa0*/  F2FP.BF16.F32.PACK_AB R20, R20, R85 ;  /* 0x000000551414723e */ /* 0x000fe200000010ff */
[----:B------:R-:W0:Y:S01]  /*7fb0*/  S2UR UR5, SR_CgaCtaId ;  /* 0x00000000000579c3 */ /* 0x000e220000008800 */
[----:B------:R-:W-:Y:S01]  /*7fc0*/  F2FP.BF16.F32.PACK_AB R17, R17, R72 ;  /* 0x000000481111723e */ /* 0x000fe200000010ff */
[----:B------:R-:W-:Y:S01]  /*7fd0*/  IMAD.SHL.U32 R72, R29, 0x20, RZ ;  /* 0x000000201d487824 */ /* 0x000fe200078e00ff */
[----:B------:R-:W-:Y:S01]  /*7fe0*/  LEA R85, R28, R79, 0x2 ;  /* 0x0000004f1c557211 */ /* 0x000fe200078e10ff */
[----:B------:R-:W-:Y:S01]  /*7ff0*/  UMOV UR4, 0x400 ;  /* 0x0000040000047882 */ /* 0x000fe20000000000 */
[----:B------:R-:W-:Y:S01]  /*8000*/  F2FP.BF16.F32.PACK_AB R16, R16, R87 ;  /* 0x000000571010723e */ /* 0x000fe200000010ff */
[----:B------:R-:W-:Y:S01]  /*8010*/  IMAD.IADD R25, R6, 0x1, -R25 ;  /* 0x0000000106197824 */ /* 0x000fe200078e0a19 */
[----:B------:R-:W-:Y:S01]  /*8020*/  LEA R87, R28, R85, 0x2 ;  /* 0x000000551c577211 */ /* 0x000fe200078e10ff */
[----:B------:R-:W1:Y:S01]  /*8030*/  S2R R184, SR_CTAID.X ;  /* 0x0000000000b87919 */ /* 0x000e620000002500 */
[----:B------:R-:W-:Y:S01]  /*8040*/  F2FP.BF16.F32.PACK_AB R21, R21, R50 ;  /* 0x000000321515723e */ /* 0x000fe200000010ff */
[----:B------:R-:W2:Y:S01]  /*8050*/  LDC.64 R176, c[0x0][0x228] ;  /* 0x00008a00ffb07b82 */ /* 0x000ea20000000a00 */
[----:B------:R-:W-:Y:S01]  /*8060*/  F2FP.BF16.F32.PACK_AB R10, R10, R81 ;  /* 0x000000510a0a723e */ /* 0x000fe200000010ff */
[----:B------:R-:W-:Y:S01]  /*8070*/  IMAD R91, R28, 0x4, R87 ;  /* 0x000000041c5b7824 */ /* 0x000fe200078e0257 */
[----:B------:R-:W-:Y:S01]  /*8080*/  LOP3.LUT R50, R29, 0x18, RZ, 0xc0, !PT ;  /* 0x000000181d327812 */ /* 0x000fe200078ec0ff */
[----:B------:R-:W3:Y:S01]  /*8090*/  S2R R185, SR_TID.X ;  /* 0x0000000000b97919 */ /* 0x000ee20000002100 */
[----:B------:R-:W-:-:S02]  /*80a0*/  LOP3.LUT R81, R72, 0xc60, RZ, 0xc0, !PT ;  /* 0x00000c6048517812 */ /* 0x000fc400078ec0ff */
[----:B------:R-:W-:Y:S02]  /*80b0*/  F2FP.BF16.F32.PACK_AB R9, R9, R76 ;  /* 0x0000004c0909723e */ /* 0x000fe400000010ff */
[----:B------:R-:W-:Y:S01]  /*80c0*/  LOP3.LUT R76, R29, 0x1c, RZ, 0xc0, !PT ;  /* 0x0000001c1d4c7812 */ /* 0x000fe200078ec0ff */
[----:B------:R-:W-:Y:S01]  /*80d0*/  IMAD R72, R50, 0x200, R81 ;  /* 0x0000020032487824 */ /* 0x000fe200078e0251 */
[----:B------:R-:W-:Y:S02]  /*80e0*/  LEA R81, R28, R91, 0x2 ;  /* 0x0000005b1c517211 */ /* 0x000fe400078e10ff */
[----:B------:R-:W-:Y:S01]  /*80f0*/  F2FP.BF16.F32.PACK_AB R18, R18, R49 ;  /* 0x000000311212723e */ /* 0x000fe200000010ff */
[----:B0-----:R-:W-:Y:S01]  /*8100*/  ULEA UR6, UR5, UR4, 0x18 ;  /* 0x0000000405067291 */ /* 0x001fe2000f8ec03f */
[----:B------:R-:W-:Y:S01]  /*8110*/  SHF.L.U32 R49, R76, 0x2, RZ ;  /* 0x000000024c317819 */ /* 0x000fe200000006ff */
[----:B------:R-:W-:Y:S01]  /*8120*/  IMAD R89, R28, 0x4, R81 ;  /* 0x000000041c597824 */ /* 0x000fe200078e0251 */
[----:B------:R-:W-:Y:S01]  /*8130*/  F2FP.BF16.F32.PACK_AB R19, R19, R14 ;  /* 0x0000000e1313723e */ /* 0x000fe200000010ff */
[----:B------:R-:W-:Y:S01]  /*8140*/  ULDC.64 UR4, c[0x0][0x270] ;  /* 0x00009c0000047ab9 */ /* 0x000fe20000000a00 */
[----:B------:R-:W-:Y:S01]  /*8150*/  F2FP.BF16.F32.PACK_AB R14, R70, R97 ;  /* 0x00000061460e723e */ /* 0x000fe200000010ff */
[----:B------:R-:W-:Y:S01]  /*8160*/  UIMAD UR4, UR7, UR4, URZ ;  /* 0x00000004070472a4 */ /* 0x000fe2000f8e023f */
[----:B------:R-:W-:-:S02]  /*8170*/  LEA R93, R28, R89, 0x2 ;  /* 0x000000591c5d7211 */ /* 0x000fc400078e10ff */
[----:B------:R-:W-:Y:S01]  /*8180*/  F2FP.BF16.F32.PACK_AB R11, R11, R68 ;  /* 0x000000440b0b723e */ /* 0x000fe200000010ff */
[----:B------:R-:W-:Y:S01]  /*8190*/  USHF.L.U32 UR8, UR4, 0x1, URZ ;  /* 0x0000000104087899 */ /* 0x000fe2000800063f */
[----:B------:R-:W-:Y:S01]  /*81a0*/  LOP3.LUT R72, R72, R49, RZ, 0x3c, !PT ;  /* 0x0000003148487212 */ /* 0x000fe200078e3cff */
[----:B------:R-:W-:Y:S01]  /*81b0*/  BAR.SYNC.DEFER_BLOCKING 0x0 ;  /* 0x0000000000007b1d */ /* 0x000fe20000010000 */
[----:B------:R-:W-:Y:S01]  /*81c0*/  IMAD R95, R28, 0x4, R93 ;  /* 0x000000041c5f7824 */ /* 0x000fe200078e025d */
[----:B------:R-:W-:Y:S02]  /*81d0*/  F2FP.BF16.F32.PACK_AB R24, R24, R99 ;  /* 0x000000631818723e */ /* 0x000fe400000010ff */
[----:B------:R-:W-:Y:S01]  /*81e0*/  F2FP.BF16.F32.PACK_AB R15, R15, R66 ;  /* 0x000000420f0f723e */ /* 0x000fe200000010ff */
[----:B------:R-:W-:Y:S01]  /*81f0*/  IMAD.MOV.U32 R66, RZ, RZ, 0x3dc6b27f ;  /* 0x3dc6b27fff427424 */ /* 0x000fe200078e00ff */
[----:B------:R-:W-:Y:S02]  /*8200*/  LEA R97, R28, R95, 0x2 ;  /* 0x0000005f1c617211 */ /* 0x000fe400078e10ff */
[----:B------:R-:W-:-:S02]  /*8210*/  IADD3 R43, R30, -R43, RZ ;  /* 0x8000002b1e2b7210 */ /* 0x000fc40007ffe0ff */
[----:B------:R-:W-:Y:S02]  /*8220*/  LEA R99, R28, R97, 0x2 ;  /* 0x000000611c637211 */ /* 0x000fe400078e10ff */
[----:B------:R-:W-:Y:S01]  /*8230*/  IADD3 R32, R7, -R32, RZ ;  /* 0x8000002007207210 */ /* 0x000fe20007ffe0ff */
[----:B------:R-:W-:Y:S01]  /*8240*/  FADD R43, R43, -1 ;  /* 0xbf8000002b2b7421 */ /* 0x000fe20000000000 */
[----:B------:R-:W-:Y:S02]  /*8250*/  F2FP.BF16.F32.PACK_AB R26, R26, R107 ;  /* 0x0000006b1a1a723e */ /* 0x000fe400000010ff */
[----:B------:R-:W-:Y:S01]  /*8260*/  IADD3 R41, R48, -R41, RZ ;  /* 0x8000002930297210 */ /* 0x000fe20007ffe0ff */
[----:B------:R-:W-:Y:S01]  /*8270*/  FADD R32, R32, -1 ;  /* 0xbf80000020207421 */ /* 0x000fe20000000000 */
[----:B------:R-:W-:Y:S02]  /*8280*/  F2FP.BF16.F32.PACK_AB R22, R22, R13 ;  /* 0x0000000d1616723e */ /* 0x000fe400000010ff */
[----:B------:R-:W-:Y:S01]  /*8290*/  F2FP.BF16.F32.PACK_AB R23, R23, R12 ;  /* 0x0000000c1717723e */ /* 0x000fe200000010ff */
[----:B------:R-:W-:Y:S01]  /*82a0*/  FADD R41, R41, -1 ;  /* 0xbf80000029297421 */ /* 0x000fe20000000000 */
[----:B------:R-:W-:Y:S01]  /*82b0*/  F2FP.BF16.F32.PACK_AB R12, R78, R129 ;  /* 0x000000814e0c723e */ /* 0x000fe200000010ff */
[----:B------:R0:W-:Y:S01]  /*82c0*/  STS.128 [R72+UR6], R8 ;  /* 0x0000000848007988 */ /* 0x0001e20008000c06 */
[----:B------:R-:W-:-:S02]  /*82d0*/  F2FP.BF16.F32.PACK_AB R13, R74, R127 ;  /* 0x0000007f4a0d723e */ /* 0x000fc400000010ff */
[----:B------:R-:W-:Y:S01]  /*82e0*/  F2FP.BF16.F32.PACK_AB R27, R27, R42 ;  /* 0x0000002a1b1b723e */ /* 0x000fe200000010ff */
[----:B------:R4:W-:Y:S01]  /*82f0*/  STS.128 [R72+UR6+0x200], R16 ;  /* 0x0002001048007988 */ /* 0x0009e20008000c06 */
[----:B------:R-:W-:Y:S02]  /*8300*/  ISETP.GE.U32.AND P6, PT, R7, 0x7f800000, PT ;  /* 0x7f8000000700780c */ /* 0x000fe40003fc6070 */
[----:B------:R-:W-:Y:S01]  /*8310*/  ISETP.GE.U32.AND P1, PT, R6, 0x7f800000, PT ;  /* 0x7f8000000600780c */ /* 0x000fe20003f26070 */
[----:B------:R-:W-:Y:S01]  /*8320*/  STS.128 [R72+UR6+0x280], R12 ;  /* 0x0002800c48007988 */ /* 0x000fe20008000c06 */
[----:B------:R-:W-:Y:S02]  /*8330*/  ISETP.GE.U32.AND P4, PT, R30, 0x7f800000, PT ;  /* 0x7f8000001e00780c */ /* 0x000fe40003f86070 */
[----:B------:R-:W-:Y:S01]  /*8340*/  ISETP.GE.U32.AND P5, PT, R48, 0x7f800000, PT ;  /* 0x7f8000003000780c */ /* 0x000fe20003fa6070 */
[----:B------:R5:W-:Y:S01]  /*8350*/  STS.128 [R72+UR6+0x80], R20 ;  /* 0x0000801448007988 */ /* 0x000be20008000c06 */
[----:B-1----:R-:W-:-:S02]  /*8360*/  SHF.L.U32 R184, R184, 0x5, RZ ;  /* 0x00000005b8b87819 */ /* 0x002fc400000006ff */
[----:B------:R-:W-:Y:S02]  /*8370*/  FSETP.NEU.AND P2, PT, R7, RZ, PT ;  /* 0x000000ff0700720b */ /* 0x000fe40003f4d000 */
[----:B0-----:R-:W-:Y:S01]  /*8380*/  F2FP.BF16.F32.PACK_AB R8, R34, R101 ;  /* 0x000000652208723e */ /* 0x001fe200000010ff */
[----:B------:R-:W-:Y:S01]  /*8390*/  FADD R34, R25, -1 ;  /* 0xbf80000019227421 */ /* 0x000fe20000000000 */
[----:B------:R-:W-:Y:S02]  /*83a0*/  LEA R101, R28, R99, 0x2 ;  /* 0x000000631c657211 */ /* 0x000fe400078e10ff */
[----:B------:R-:W-:Y:S01]  /*83b0*/  F2FP.BF16.F32.PACK_AB R9, R58, R103 ;  /* 0x000000673a09723e */ /* 0x000fe200000010ff */
[----:B------:R-:W-:Y:S01]  /*83c0*/  FFMA.FTZ R11, R34, R66, -0.16845393180847167969 ;  /* 0xbe2c7f30220b7423 */ /* 0x000fe20000010042 */
[----:B------:R-:W-:Y:S01]  /*83d0*/  F2FP.BF16.F32.PACK_AB R10, R52, R105 ;  /* 0x00000069340a723e */ /* 0x000fe200000010ff */
[----:B------:R-:W-:Y:S01]  /*83e0*/  IMAD R103, R28, 0x4, R101 ;  /* 0x000000041c677824 */ /* 0x000fe200078e0265 */
[----:B------:R-:W-:Y:S01]  /*83f0*/  F2FP.BF16.F32.PACK_AB R25, R60, R109 ;  /* 0x0000006d3c19723e */ /* 0x000fe200000010ff */
[----:B----4-:R-:W-:Y:S01]  /*8400*/  FFMA.FTZ R17, R34, R11, 0.1716887056827545166 ;  /* 0x3e2fcf2a22117423 */ /* 0x010fe2000001000b */
[----:B------:R-:W-:-:S02]  /*8410*/  F2FP.BF16.F32.PACK_AB R11, R40, R83 ;  /* 0x00000053280b723e */ /* 0x000fc400000010ff */
[----:B------:R-:W-:Y:S01]  /*8420*/  LEA R105, R28, R103, 0x2 ;  /* 0x000000671c697211 */ /* 0x000fe200078e10ff */
[----:B------:R-:W-:Y:S01]  /*8430*/  FFMA.FTZ R17, R34, R17, -0.17900948226451873779 ;  /* 0xbe374e4322117423 */ /* 0x000fe20000010011 */
[----:B------:R-:W-:Y:S01]  /*8440*/  F2FP.BF16.F32.PACK_AB R16, R64, R111 ;  /* 0x0000006f4010723e */ /* 0x000fe200000010ff */
[----:B------:R0:W-:Y:S01]  /*8450*/  STS.128 [R72+UR6+0x300], R8 ;  /* 0x0003000848007988 */ /* 0x0001e20008000c06 */
[----:B-----5:R-:W-:Y:S01]  /*8460*/  F2FP.BF16.F32.PACK_AB R20, R62, R125 ;  /* 0x0000007d3e14723e */ /* 0x020fe200000010ff */
[----:B------:R-:W-:Y:S02]  /*8470*/  IMAD R107, R28, 0x4, R105 ;  /* 0x000000041c6b7824 */ /* 0x000fe400078e0269 */
[----:B------:R-:W-:Y:S01]  /*8480*/  FFMA.FTZ R17, R34, R17, 0.20512372255325317383 ;  /* 0x3e520bf422117423 */ /* 0x000fe20000010011 */
[----:B------:R1:W-:Y:S01]  /*8490*/  STS.128 [R72+UR6+0x100], R24 ;  /* 0x0001001848007988 */ /* 0x0003e20008000c06 */
[----:B------:R-:W-:Y:S02]  /*84a0*/  F2FP.BF16.F32.PACK_AB R18, R46, R119 ;  /* 0x000000772e12723e */ /* 0x000fe400000010ff */
[----:B------:R-:W-:Y:S01]  /*84b0*/  LEA R109, R28, R107, 0x2 ;  /* 0x0000006b1c6d7211 */ /* 0x000fe200078e10ff */
[----:B------:R-:W-:Y:S01]  /*84c0*/  FFMA.FTZ R19, R34, R17, -0.24046532809734344482 ;  /* 0xbe763c8b22137423 */ /* 0x000fe20000010011 */
[----:B------:R-:W-:-:S02]  /*84d0*/  F2FP.BF16.F32.PACK_AB R17, R56, R123 ;  /* 0x0000007b3811723e */ /* 0x000fc400000010ff */
[----:B------:R-:W-:Y:S01]  /*84e0*/  F2FP.BF16.F32.PACK_AB R21, R54, R121 ;  /* 0x000000793615723e */ /* 0x000fe200000010ff */
[----:B------:R-:W-:Y:S02]  /*84f0*/  IMAD R111, R28, 0x4, R109 ;  /* 0x000000041c6f7824 */ /* 0x000fe400078e026d */
[----:B------:R-:W-:Y:S01]  /*8500*/  FFMA.FTZ R19, R34, R19, 0.28857114911079406738 ;  /* 0x3e93bf9922137423 */ /* 0x000fe20000010013 */
[----:B------:R-:W-:Y:S01]  /*8510*/  F2FP.BF16.F32.PACK_AB R22, R44, R117 ;  /* 0x000000752c16723e */ /* 0x000fe200000010ff */
[-C--:B0-----:R-:W-:Y:S01]  /*8520*/  FFMA.FTZ R8, R43, R66.reuse, -0.16845393180847167969 ;  /* 0xbe2c7f302b087423 */ /* 0x081fe20000010042 */
[-C--:B------:R-:W-:Y:S01]  /*8530*/  FFMA.FTZ R9, R32, R66.reuse, -0.16845393180847167969 ;  /* 0xbe2c7f3020097423 */ /* 0x080fe20000010042 */
[----:B------:R-:W-:Y:S01]  /*8540*/  FFMA.FTZ R10, R41, R66, -0.16845393180847167969 ;  /* 0xbe2c7f30290a7423 */ /* 0x000fe20000010042 */
[----:B------:R-:W-:Y:S01]  /*8550*/  LEA R15, R28, R111, 0x2 ;  /* 0x0000006f1c0f7211 */ /* 0x000fe200078e10ff */
[----:B------:R-:W-:Y:S01]  /*8560*/  FFMA.FTZ R8, R43, R8, 0.1716887056827545166 ;  /* 0x3e2fcf2a2b087423 */ /* 0x000fe20000010008 */
[----:B------:R-:W-:Y:S01]  /*8570*/  FFMA.FTZ R9, R32, R9, 0.1716887056827545166 ;  /* 0x3e2fcf2a20097423 */ /* 0x000fe20000010009 */
[----:B------:R-:W-:Y:S01]  /*8580*/  FFMA.FTZ R10, R41, R10, 0.1716887056827545166 ;  /* 0x3e2fcf2a290a7423 */ /* 0x000fe2000001000a */
[----:B------:R-:W-:Y:S01]  /*8590*/  FFMA.FTZ R13, R34, R19, -0.36067417263984680176 ;  /* 0xbeb8aa49220d7423 */ /* 0x000fe20000010013 */
[----:B------:R-:W-:Y:S01]  /*85a0*/  FFMA.FTZ R8, R43, R8, -0.17900948226451873779 ;  /* 0xbe374e432b087423 */ /* 0x000fe20000010008 */
[----:B------:R-:W-:Y:S01]  /*85b0*/  FFMA.FTZ R9, R32, R9, -0.17900948226451873779 ;  /* 0xbe374e4320097423 */ /* 0x000fe20000010009 */
[----:B------:R-:W-:-:S02]  /*85c0*/  IMAD R11, R28, 0x4, R15 ;  /* 0x000000041c0b7824 */ /* 0x000fc400078e020f */
[----:B------:R-:W-:Y:S01]  /*85d0*/  FFMA.FTZ R10, R41, R10, -0.17900948226451873779 ;  /* 0xbe374e43290a7423 */ /* 0x000fe2000001000a */
[C---:B------:R-:W-:Y:S01]  /*85e0*/  FFMA.FTZ R8, R43.reuse, R8, 0.20512372255325317383 ;  /* 0x3e520bf42b087423 */ /* 0x040fe20000010008 */
[----:B------:R-:W-:Y:S01]  /*85f0*/  FFMA.FTZ R9, R32, R9, 0.20512372255325317383 ;  /* 0x3e520bf420097423 */ /* 0x000fe20000010009 */
[----:B------:R-:W-:Y:S01]  /*8600*/  FFMA.FTZ R13, R34, R13, 0.48089820146560668945 ;  /* 0x3ef6384a220d7423 */ /* 0x000fe2000001000d */
[----:B-1----:R-:W-:Y:S01]  /*8610*/  LEA R25, R28, R11, 0x2 ;  /* 0x0000000b1c197211 */ /* 0x002fe200078e10ff */
[----:B------:R-:W-:Y:S01]  /*8620*/  FFMA.FTZ R8, R43, R8, -0.24046532809734344482 ;  /* 0xbe763c8b2b087423 */ /* 0x000fe20000010008 */
[----:B------:R-:W-:Y:S01]  /*8630*/  FFMA.FTZ R9, R32, R9, -0.24046532809734344482 ;  /* 0xbe763c8b20097423 */ /* 0x000fe20000010009 */
[----:B------:R-:W-:Y:S01]  /*8640*/  FFMA.FTZ R10, R41, R10, 0.20512372255325317383 ;  /* 0x3e520bf4290a7423 */ /* 0x000fe2000001000a */
[----:B------:R-:W-:Y:S01]  /*8650*/  F2FP.BF16.F32.PACK_AB R19, R38, R47 ;  /* 0x0000002f2613723e */ /* 0x000fe200000010ff */
[----:B------:R-:W-:Y:S01]  /*8660*/  FFMA.FTZ R8, R43, R8, 0.28857114911079406738 ;  /* 0x3e93bf992b087423 */ /* 0x000fe20000010008 */
[----:B------:R-:W-:Y:S01]  /*8670*/  FFMA.FTZ R9, R32, R9, 0.28857114911079406738 ;  /* 0x3e93bf9920097423 */ /* 0x000fe20000010009 */
[----:B------:R-:W-:Y:S01]  /*8680*/  FFMA.FTZ R10, R41, R10, -0.24046532809734344482 ;  /* 0xbe763c8b290a7423 */ /* 0x000fe2000001000a */
[----:B------:R-:W-:-:S02]  /*8690*/  IMAD R27, R28, 0x4, R25 ;  /* 0x000000041c1b7824 */ /* 0x000fc400078e0219 */
[----:B------:R-:W-:Y:S01]  /*86a0*/  FFMA.FTZ R8, R43, R8, -0.36067417263984680176 ;  /* 0xbeb8aa492b087423 */ /* 0x000fe20000010008 */
[----:B------:R-:W-:Y:S01]  /*86b0*/  FFMA.FTZ R9, R32, R9, -0.36067417263984680176 ;  /* 0xbeb8aa4920097423 */ /* 0x000fe20000010009 */
[----:B------:R-:W-:Y:S01]  /*86c0*/  FFMA.FTZ R10, R41, R10, 0.28857114911079406738 ;  /* 0x3e93bf99290a7423 */ /* 0x000fe2000001000a */
[----:B------:R-:W-:Y:S02]  /*86d0*/  IMAD R125, R28, 0x4, R27 ;  /* 0x000000041c7d7824 */ /* 0x000fe400078e021b */
[----:B------:R-:W-:Y:S01]  /*86e0*/  FFMA.FTZ R8, R43, R8, 0.48089820146560668945 ;  /* 0x3ef6384a2b087423 */ /* 0x000fe20000010008 */
[----:B------:R-:W-:Y:S01]  /*86f0*/  FFMA.FTZ R9, R32, R9, 0.48089820146560668945 ;  /* 0x3ef6384a20097423 */ /* 0x000fe20000010009 */
[----:B------:R-:W-:Y:S01]  /*8700*/  FFMA.FTZ R13, R34, R13, -0.72134751081466674805 ;  /* 0xbf38aa3b220d7423 */ /* 0x000fe2000001000d */
[----:B------:R-:W-:Y:S01]  /*8710*/  FFMA.FTZ R10, R41, R10, -0.36067417263984680176 ;  /* 0xbeb8aa49290a7423 */ /* 0x000fe2000001000a */
[----:B------:R-:W-:Y:S01]  /*8720*/  FFMA.FTZ R8, R43, R8, -0.72134751081466674805 ;  /* 0xbf38aa3b2b087423 */ /* 0x000fe20000010008 */
[----:B------:R-:W-:Y:S01]  /*8730*/  FFMA.FTZ R9, R32, R9, -0.72134751081466674805 ;  /* 0xbf38aa3b20097423 */ /* 0x000fe20000010009 */
[----:B------:R-:W-:-:S02]  /*8740*/  IMAD R127, R28, 0x4, R125 ;  /* 0x000000041c7f7824 */ /* 0x000fc400078e027d */
[----:B------:R-:W-:Y:S01]  /*8750*/  FMUL R13, R34, R13 ;  /* 0x0000000d220d7220 */ /* 0x000fe20000400000 */
[----:B------:R-:W-:Y:S01]  /*8760*/  FMUL R8, R43, R8 ;  /* 0x000000082b087220 */ /* 0x000fe20000400000 */
[C---:B------:R-:W-:Y:S01]  /*8770*/  FMUL R9, R32.reuse, R9 ;  /* 0x0000000920097220 */ /* 0x040fe20000400000 */
[----:B------:R0:W-:Y:S01]  /*8780*/  STS.128 [R72+UR6+0x180], R16 ;  /* 0x0001801048007988 */ /* 0x0001e20008000c06 */
[----:B------:R-:W-:Y:S01]  /*8790*/  FFMA.FTZ R10, R41, R10, 0.48089820146560668945 ;  /* 0x3ef6384a290a7423 */ /* 0x000fe2000001000a */
[----:B------:R-:W-:Y:S01]  /*87a0*/  FMUL R8, R43, R8 ;  /* 0x000000082b087220 */ /* 0x000fe20000400000 */
[----:B------:R-:W-:Y:S01]  /*87b0*/  FMUL R9, R32, R9 ;  /* 0x0000000920097220 */ /* 0x000fe20000400000 */
[----:B------:R-:W-:Y:S01]  /*87c0*/  FMUL R13, R34, R13 ;  /* 0x0000000d220d7220 */ /* 0x000fe20000400000 */
[----:B------:R-:W-:Y:S01]  /*87d0*/  FFMA.FTZ R10, R41, R10, -0.72134751081466674805 ;  /* 0xbf38aa3b290a7423 */ /* 0x000fe2000001000a */
[----:B------:R-:W-:Y:S01]  /*87e0*/  F2FP.BF16.F32.PACK_AB R23, R36, R45 ;  /* 0x0000002d2417723e */ /* 0x000fe200000010ff */
[----:B------:R-:W-:Y:S01]  /*87f0*/  FFMA.FTZ R43, R43, 1.4426950216293334961, R8 ;  /* 0x3fb8aa3b2b2b7823 */ /* 0x000fe20000010008 */
[----:B------:R-:W-:Y:S01]  /*8800*/  FFMA.FTZ R32, R32, 1.4426950216293334961, R9 ;  /* 0x3fb8aa3b20207823 */ /* 0x000fe20000010009 */
[----:B------:R-:W-:Y:S01]  /*8810*/  @P6 MOV R8, 0x7f800000 ;  /* 0x7f80000000086802 */ /* 0x000fe20000000f00 */
[----:B------:R-:W-:Y:S01]  /*8820*/  FFMA.FTZ R13, R34, 1.4426950216293334961, R13 ;  /* 0x3fb8aa3b220d7823 */ /* 0x000fe2000001000d */
[----:B------:R-:W-:Y:S01]  /*8830*/  @P1 MOV R9, 0x7f800000 ;  /* 0x7f80000000091802 */ /* 0x000fe20000000f00 */
[----:B------:R-:W-:Y:S01]  /*8840*/  FMUL R10, R41, R10 ;  /* 0x0000000a290a7220 */ /* 0x000fe20000400000 */
[----:B---3--:R-:W-:Y:S01]  /*8850*/  LOP3.LUT R184, R184, 0x1f, R185, 0xf8, !PT ;  /* 0x0000001fb8b87812 */ /* 0x008fe200078ef8b9 */
[----:B------:R1:W-:Y:S01]  /*8860*/  STS.128 [R72+UR6+0x380], R20 ;  /* 0x0003801448007988 */ /* 0x0003e20008000c06 */
[----:B------:R-:W-:Y:S01]  /*8870*/  FADD R113, R113, R32 ;  /* 0x0000002071717221 */ /* 0x000fe20000000000 */
[----:B0-----:R-:W-:-:S02]  /*8880*/  IMAD R17, R28, 0x4, R127 ;  /* 0x000000041c117824 */ /* 0x001fc400078e027f */
[----:B------:R-:W-:Y:S01]  /*8890*/  FADD R112, R112, R13 ;  /* 0x0000000d70707221 */ /* 0x000fe20000000000 */
[----:B------:R-:W-:Y:S01]  /*88a0*/  @P6 FFMA.FTZ R113, R7, R8, +INF ;  /* 0x7f80000007716423 */ /* 0x000fe20000010008 */
[C---:B------:R-:W-:Y:S01]  /*88b0*/  FMUL R10, R41.reuse, R10 ;  /* 0x0000000a290a7220 */ /* 0x040fe20000400000 */
[C---:B------:R-:W-:Y:S01]  /*88c0*/  FSETP.NEU.AND P3, PT, R6.reuse, RZ, PT ;  /* 0x000000ff0600720b */ /* 0x040fe20003f6d000 */
[----:B------:R-:W-:Y:S01]  /*88d0*/  @P1 FFMA.FTZ R112, R6, R9, +INF ;  /* 0x7f80000006701423 */ /* 0x000fe20000010009 */
[----:B------:R-:W-:Y:S01]  /*88e0*/  LEA R19, R28, R17, 0x2 ;  /* 0x000000111c137211 */ /* 0x000fe200078e10ff */
[----:B------:R-:W-:Y:S01]  /*88f0*/  IMAD R6, R184, UR5, RZ ;  /* 0x00000005b8067c24 */ /* 0x000fe2000f8e02ff */
[----:B------:R-:W-:Y:S01]  /*8900*/  @P4 MOV R7, 0x7f800000 ;  /* 0x7f80000000074802 */ /* 0x000fe20000000f00 */
[----:B------:R-:W-:Y:S01]  /*8910*/  FFMA.FTZ R10, R41, 1.4426950216293334961, R10 ;  /* 0x3fb8aa3b290a7823 */ /* 0x000fe2000001000a */
[----:B------:R-:W-:Y:S01]  /*8920*/  FADD R114, R114, R43 ;  /* 0x0000002b72727221 */ /* 0x000fe20000000000 */
[----:B------:R-:W-:Y:S01]  /*8930*/  @P5 MOV R9, 0x7f800000 ;  /* 0x7f80000000095802 */ /* 0x000fe20000000f00 */
[----:B------:R-:W-:Y:S01]  /*8940*/  UIMAD.WIDE UR4, UR4, 0x2, URZ ;  /* 0x00000002040478a5 */ /* 0x000fe2000f8e023f */
[----:B------:R-:W-:Y:S01]  /*8950*/  @P4 FFMA.FTZ R114, R30, R7, +INF ;  /* 0x7f8000001e724423 */ /* 0x000fe20000010007 */
[----:B-1----:R-:W-:Y:S01]  /*8960*/  IMAD R21, R28, 0x4, R19 ;  /* 0x000000041c157824 */ /* 0x002fe200078e0213 */
[----:B------:R-:W-:Y:S01]  /*8970*/  SHF.L.U32 R7, R6, 0x1, RZ ;  /* 0x0000000106077819 */ /* 0x000fe200000006ff */
[----:B------:R-:W-:Y:S01]  /*8980*/  FADD R115, R115, R10 ;  /* 0x0000000a73737221 */ /* 0x000fe20000000000 */
[----:B------:R-:W-:Y:S01]  /*8990*/  @P5 FFMA.FTZ R115, R48, R9, +INF ;  /* 0x7f80000030735423 */ /* 0x000fe20000010009 */
[----:B------:R-:W-:Y:S01]  /*89a0*/  IMAD.HI R6, R6, 0x2, RZ ;  /* 0x0000000206067827 */ /* 0x000fe200078e02ff */
[C---:B------:R-:W-:Y:S01]  /*89b0*/  LEA R23, R28.reuse, R21, 0x2 ;  /* 0x000000151c177211 */ /* 0x040fe200078e10ff */
[----:B------:R-:W-:Y:S01]  /*89c0*/  ULDC UR4, c[0x0][0x27c] ;  /* 0x00009f0000047ab9 */ /* 0x000fe20000000800 */
[----:B------:R-:W-:Y:S01]  /*89d0*/  BAR.SYNC.DEFER_BLOCKING 0x0 ;  /* 0x0000000000007b1d */ /* 0x000fe20000010000 */
[----:B--2---:R-:W-:Y:S01]  /*89e0*/  IADD3 R176, P4, P5, R7, UR8, R176 ;  /* 0x0000000807b07c10 */ /* 0x004fe2000fd9e0b0 */
[----:B------:R-:W-:Y:S01]  /*89f0*/  UIMAD UR4, UR7, UR4, URZ ;  /* 0x00000004070472a4 */ /* 0x000fe2000f8e023f */
[----:B------:R-:W-:Y:S01]  /*8a00*/  IMAD R137, R28, 0x4, R23 ;  /* 0x000000041c897824 */ /* 0x000fe200078e0217 */
[----:B------:R-:W-:-:S02]  /*8a10*/  SHF.L.U32 R29, R29, 0x4, RZ ;  /* 0x000000041d1d7819 */ /* 0x000fc400000006ff */
[----:B------:R-:W-:Y:S01]  /*8a20*/  IADD3.X R178, R6, UR5, R177, P4, P5 ;  /* 0x0000000506b27c10 */ /* 0x000fe2000a7ea4b1 */
[----:B------:R-:W-:Y:S01]  /*8a30*/  USHF.L.U32 UR7, UR4, 0x2, URZ ;  /* 0x0000000204077899 */ /* 0x000fe2000800063f */
[C---:B------:R-:W-:Y:S01]  /*8a40*/  LEA R139, R28.reuse, R137, 0x2 ;  /* 0x000000891c8b7211 */ /* 0x040fe200078e10ff */
[----:B------:R-:W-:Y:S01]  /*8a50*/  UIMAD.WIDE UR4, UR4, 0x4, URZ ;  /* 0x00000004040478a5 */ /* 0x000fe2000f8e023f */
[-C--:B------:R-:W-:Y:S02]  /*8a60*/  LEA R42, P4, R31, R176.reuse, 0x1 ;  /* 0x000000b01f2a7211 */ /* 0x080fe400078808ff */
[-C--:B------:R-:W-:Y:S01]  /*8a70*/  LEA R40, P6, R33, R176.reuse, 0x1 ;  /* 0x000000b021287211 */ /* 0x080fe200078c08ff */
[----:B------:R-:W-:Y:S01]  /*8a80*/  IMAD R141, R28, 0x4, R139 ;  /* 0x000000041c8d7824 */ /* 0x000fe200078e028b */
[----:B------:R-:W-:Y:S02]  /*8a90*/  LEA R6, P5, R35, R176, 0x1 ;  /* 0x000000b023067211 */ /* 0x000fe400078a08ff */
[----:B------:R-:W-:-:S02]  /*8aa0*/  LEA.HI.X.SX32 R43, R31, R178, 0x1, P4 ;  /* 0x000000b21f2b7211 */ /* 0x000fc400020f0eff */
[----:B------:R-:W-:Y:S02]  /*8ab0*/  LEA R44, P4, R37, R176, 0x1 ;  /* 0x000000b0252c7211 */ /* 0x000fe400078808ff */
[-C--:B------:R-:W-:Y:S02]  /*8ac0*/  LEA.HI.X.SX32 R41, R33, R178.reuse, 0x1, P6 ;  /* 0x000000b221297211 */ /* 0x080fe400030f0eff */
[----:B------:R-:W-:Y:S02]  /*8ad0*/  LEA.HI.X.SX32 R7, R35, R178, 0x1, P5 ;  /* 0x000000b223077211 */ /* 0x000fe400028f0eff */
[-C--:B------:R-:W-:Y:S01]  /*8ae0*/  LEA R46, P6, R39, R176.reuse, 0x1 ;  /* 0x000000b0272e7211 */ /* 0x080fe200078c08ff */
[----:B------:R-:W-:Y:S01]  /*8af0*/  LDS.128 R32, [R0+UR6+0xc00] ;  /* 0x000c000600207984 */ /* 0x000fe20008000c00 */
[----:B------:R-:W-:Y:S02]  /*8b00*/  LEA R82, P5, R51, R176, 0x1 ;  /* 0x000000b033527211 */ /* 0x000fe400078a08ff */
[----:B------:R-:W-:-:S02]  /*8b10*/  LEA R143, R28, R141, 0x2 ;  /* 0x0000008d1c8f7211 */ /* 0x000fc400078e10ff */
[----:B------:R-:W-:Y:S02]  /*8b20*/  LEA.HI.X.SX32 R45, R37, R178, 0x1, P4 ;  /* 0x000000b2252d7211 */ /* 0x000fe400020f0eff */
[----:B------:R-:W-:Y:S01]  /*8b30*/  LEA R52, P4, R53, R176, 0x1 ;  /* 0x000000b035347211 */ /* 0x000fe200078808ff */
[----:B------:R-:W-:Y:S01]  /*8b40*/  IMAD R145, R28, 0x4, R143 ;  /* 0x000000041c917824 */ /* 0x000fe200078e028f */
[-C--:B------:R-:W-:Y:S02]  /*8b50*/  LEA.HI.X.SX32 R47, R39, R178.reuse, 0x1, P6 ;  /* 0x000000b2272f7211 */ /* 0x080fe400030f0eff */
[----:B------:R-:W-:Y:S02]  /*8b60*/  LEA.HI.X.SX32 R83, R51, R178, 0x1, P5 ;  /* 0x000000b233537211 */ /* 0x000fe400028f0eff */
[-C--:B------:R-:W-:Y:S02]  /*8b70*/  LEA R54, P6, R55, R176.reuse, 0x1 ;  /* 0x000000b037367211 */ /* 0x080fe400078c08ff */
[----:B------:R-:W-:-:S02]  /*8b80*/  LEA R56, P5, R57, R176, 0x1 ;  /* 0x000000b039387211 */ /* 0x000fc400078a08ff */
[----:B------:R-:W-:Y:S02]  /*8b90*/  LEA.HI.X.SX32 R53, R53, R178, 0x1, P4 ;  /* 0x000000b235357211 */ /* 0x000fe400020f0eff */
[----:B------:R-:W-:Y:S02]  /*8ba0*/  LEA R58, P4, R59, R176, 0x1 ;  /* 0x000000b03b3a7211 */ /* 0x000fe400078808ff */
[-C--:B------:R-:W-:Y:S02]  /*8bb0*/  LEA.HI.X.SX32 R55, R55, R178.reuse, 0x1, P6 ;  /* 0x000000b237377211 */ /* 0x080fe400030f0eff */
[----:B------:R-:W-:Y:S02]  /*8bc0*/  LEA.HI.X.SX32 R57, R57, R178, 0x1, P5 ;  /* 0x000000b239397211 */ /* 0x000fe400028f0eff */
[-C--:B------:R-:W-:Y:S02]  /*8bd0*/  LEA R60, P6, R61, R176.reuse, 0x1 ;  /* 0x000000b03d3c7211 */ /* 0x080fe400078c08ff */
[----:B------:R-:W-:-:S02]  /*8be0*/  LEA R62, P5, R63, R176, 0x1 ;  /* 0x000000b03f3e7211 */ /* 0x000fc400078a08ff */
[C---:B------:R-:W-:Y:S02]  /*8bf0*/  LEA R147, R28.reuse, R145, 0x2 ;  /* 0x000000911c937211 */ /* 0x040fe400078e10ff */
[----:B------:R-:W-:Y:S02]  /*8c00*/  LEA.HI.X.SX32 R59, R59, R178, 0x1, P4 ;  /* 0x000000b23b3b7211 */ /* 0x000fe400020f0eff */
[----:B------:R-:W-:Y:S01]  /*8c10*/  LEA R64, P4, R65, R176, 0x1 ;  /* 0x000000b041407211 */ /* 0x000fe200078808ff */
[----:B------:R-:W-:Y:S01]  /*8c20*/  IMAD R149, R28, 0x4, R147 ;  /* 0x000000041c957824 */ /* 0x000fe200078e0293 */
[-C--:B------:R-:W-:Y:S02]  /*8c30*/  LEA.HI.X.SX32 R61, R61, R178.reuse, 0x1, P6 ;  /* 0x000000b23d3d7211 */ /* 0x080fe400030f0eff */
[----:B------:R-:W-:Y:S02]  /*8c40*/  LEA.HI.X.SX32 R63, R63, R178, 0x1, P5 ;  /* 0x000000b23f3f7211 */ /* 0x000fe400028f0eff */
[----:B------:R-:W-:-:S02]  /*8c50*/  LEA R66, P6, R67, R176, 0x1 ;  /* 0x000000b043427211 */ /* 0x000fc400078c08ff */
[----:B------:R-:W-:Y:S02]  /*8c60*/  LEA R76, P5, R77, R176, 0x1 ;  /* 0x000000b04d4c7211 */ /* 0x000fe400078a08ff */
[----:B------:R-:W-:Y:S02]  /*8c70*/  LEA.HI.X.SX32 R65, R65, R178, 0x1, P4 ;  /* 0x000000b241417211 */ /* 0x000fe400020f0eff */
[----:B------:R-:W-:Y:S02]  /*8c80*/  LEA R74, P4, R75, R176, 0x1 ;  /* 0x000000b04b4a7211 */ /* 0x000fe400078808ff */
[-C--:B------:R-:W-:Y:S02]  /*8c90*/  LEA.HI.X.SX32 R67, R67, R178.reuse, 0x1, P6 ;  /* 0x000000b243437211 */ /* 0x080fe400030f0eff */
[----:B------:R-:W-:Y:S02]  /*8ca0*/  LEA.HI.X.SX32 R77, R77, R178, 0x1, P5 ;  /* 0x000000b24d4d7211 */ /* 0x000fe400028f0eff */
[----:B------:R-:W-:-:S02]  /*8cb0*/  LEA R70, P6, R71, R176, 0x1 ;  /* 0x000000b047467211 */ /* 0x000fc400078c08ff */
[----:B------:R-:W-:Y:S02]  /*8cc0*/  LEA R68, P5, R69, R176, 0x1 ;  /* 0x000000b045447211 */ /* 0x000fe400078a08ff */
[C---:B------:R-:W-:Y:S02]  /*8cd0*/  LEA R151, R28.reuse, R149, 0x2 ;  /* 0x000000951c977211 */ /* 0x040fe400078e10ff */
[----:B------:R-:W-:Y:S02]  /*8ce0*/  LEA.HI.X.SX32 R75, R75, R178, 0x1, P4 ;  /* 0x000000b24b4b7211 */ /* 0x000fe400020f0eff */
[----:B------:R-:W-:Y:S01]  /*8cf0*/  LEA R72, P4, R73, R176, 0x1 ;  /* 0x000000b049487211 */ /* 0x000fe200078808ff */
[----:B------:R-:W-:Y:S01]  /*8d00*/  IMAD R153, R28, 0x4, R151 ;  /* 0x000000041c997824 */ /* 0x000fe200078e0297 */
[-C--:B------:R-:W-:Y:S02]  /*8d10*/  LEA.HI.X.SX32 R71, R71, R178.reuse, 0x1, P6 ;  /* 0x000000b247477211 */ /* 0x080fe400030f0eff */
[----:B------:R-:W-:-:S02]  /*8d20*/  LEA.HI.X.SX32 R69, R69, R178, 0x1, P5 ;  /* 0x000000b245457211 */ /* 0x000fc400028f0eff */
[-C--:B------:R-:W-:Y:S02]  /*8d30*/  LEA R78, P6, R79, R176.reuse, 0x1 ;  /* 0x000000b04f4e7211 */ /* 0x080fe400078c08ff */
[----:B------:R-:W-:Y:S02]  /*8d40*/  LEA R84, P5, R85, R176, 0x1 ;  /* 0x000000b055547211 */ /* 0x000fe400078a08ff */
[----:B------:R-:W-:Y:S02]  /*8d50*/  LEA.HI.X.SX32 R73, R73, R178, 0x1, P4 ;  /* 0x000000b249497211 */ /* 0x000fe400020f0eff */
[----:B------:R-:W-:Y:S02]  /*8d60*/  LEA R86, P4, R87, R176, 0x1 ;  /* 0x000000b057567211 */ /* 0x000fe400078808ff */
[-C--:B------:R-:W-:Y:S02]  /*8d70*/  LEA.HI.X.SX32 R79, R79, R178.reuse, 0x1, P6 ;  /* 0x000000b24f4f7211 */ /* 0x080fe400030f0eff */
[----:B------:R-:W-:-:S02]  /*8d80*/  LEA.HI.X.SX32 R85, R85, R178, 0x1, P5 ;  /* 0x000000b255557211 */ /* 0x000fc400028f0eff */
[-C--:B------:R-:W-:Y:S02]  /*8d90*/  LEA R90, P6, R91, R176.reuse, 0x1 ;  /* 0x000000b05b5a7211 */ /* 0x080fe400078c08ff */
[----:B------:R-:W-:Y:S02]  /*8da0*/  LEA R80, P5, R81, R176, 0x1 ;  /* 0x000000b051507211 */ /* 0x000fe400078a08ff */
[C---:B------:R-:W-:Y:S02]  /*8db0*/  LEA R155, R28.reuse, R153, 0x2 ;  /* 0x000000991c9b7211 */ /* 0x040fe400078e10ff */
[----:B------:R-:W-:Y:S02]  /*8dc0*/  LEA.HI.X.SX32 R87, R87, R178, 0x1, P4 ;  /* 0x000000b257577211 */ /* 0x000fe400020f0eff */
[----:B------:R-:W-:Y:S01]  /*8dd0*/  LEA R88, P4, R89, R176, 0x1 ;  /* 0x000000b059587211 */ /* 0x000fe200078808ff */
[----:B------:R-:W-:Y:S01]  /*8de0*/  IMAD R157, R28, 0x4, R155 ;  /* 0x000000041c9d7824 */ /* 0x000fe200078e029b */
[----:B------:R-:W-:-:S02]  /*8df0*/  LEA.HI.X.SX32 R91, R91, R178, 0x1, P6 ;  /* 0x000000b25b5b7211 */ /* 0x000fc400030f0eff */
[----:B------:R-:W-:Y:S01]  /*8e00*/  LEA.HI.X.SX32 R81, R81, R178, 0x1, P5 ;  /* 0x000000b251517211 */ /* 0x000fe200028f0eff */
[C---:B------:R-:W-:Y:S01]  /*8e10*/  IMAD R159, R28.reuse, 0x4, R157 ;  /* 0x000000041c9f7824 */ /* 0x040fe200078e029d */
[-C--:B------:R-:W-:Y:S02]  /*8e20*/  LEA R92, P6, R93, R176.reuse, 0x1 ;  /* 0x000000b05d5c7211 */ /* 0x080fe400078c08ff */
[----:B------:R-:W-:Y:S01]  /*8e30*/  LEA R94, P5, R95, R176, 0x1 ;  /* 0x000000b05f5e7211 */ /* 0x000fe200078a08ff */
[C---:B------:R-:W-:Y:S01]  /*8e40*/  IMAD R163, R28.reuse, 0x4, R159 ;  /* 0x000000041ca37824 */ /* 0x040fe200078e029f */
        /* <DEDUP_REMOVED lines=14> */
[----:B------:R-:W-:Y:S01]  /*8f30*/  IMAD R175, R28, 0x4, R173 ;  /* 0x000000041caf7824 */ /* 0x000fe200078e02ad */
[-C--:B------:R-:W-:Y:S02]  /*8f40*/  LEA R104, P6, R105, R176.reuse, 0x1 ;  /* 0x000000b069687211 */ /* 0x080fe400078c08ff */
[----:B------:R-:W-:Y:S02]  /*8f50*/  LEA R106, P5, R107, R176, 0x1 ;  /* 0x000000b06b6a7211 */ /* 0x000fe400078a08ff */
[----:B------:R-:W-:Y:S02]  /*8f60*/  LEA.HI.X.SX32 R103, R103, R178, 0x1, P4 ;  /* 0x000000b267677211 */ /* 0x000fe400020f0eff */
[----:B------:R-:W-:Y:S02]  /*8f70*/  LEA R108, P4, R109, R176, 0x1 ;  /* 0x000000b06d6c7211 */ /* 0x000fe400078808ff */
[----:B------:R-:W-:-:S02]  /*8f80*/  LEA.HI.X.SX32 R105, R105, R178, 0x1, P6 ;  /* 0x000000b269697211 */ /* 0x000fc400030f0eff */
[----:B------:R-:W-:Y:S02]  /*8f90*/  LEA.HI.X.SX32 R107, R107, R178, 0x1, P5 ;  /* 0x000000b26b6b7211 */ /* 0x000fe400028f0eff */
        /* <DEDUP_REMOVED lines=9> */
[----:B------:R-:W-:Y:S01]  /*9030*/  LEA R124, P4, R125, R176, 0x1 ;  /* 0x000000b07d7c7211 */ /* 0x000fe200078808ff */
[----:B------:R-:W0:Y:S01]  /*9040*/  LDS.128 R8, [R0+UR6] ;  /* 0x0000000600087984 */ /* 0x000e220008000c00 */
[----:B------:R-:W-:-:S02]  /*9050*/  LEA.HI.X.SX32 R121, R25, R178, 0x1, P6 ;  /* 0x000000b219797211 */ /* 0x000fc400030f0eff */
[----:B------:R-:W-:Y:S02]  /*9060*/  LEA.HI.X.SX32 R123, R27, R178, 0x1, P5 ;  /* 0x000000b21b7b7211 */ /* 0x000fe400028f0eff */
[-C--:B------:R-:W-:Y:S01]  /*9070*/  LEA R126, P6, R127, R176.reuse, 0x1 ;  /* 0x000000b07f7e7211 */ /* 0x080fe200078c08ff */
[----:B------:R-:W-:Y:S01]  /*9080*/  LDS.128 R24, [R0+UR6+0x800] ;  /* 0x0008000600187984 */ /* 0x000fe20008000c00 */
[----:B------:R-:W-:Y:S02]  /*9090*/  LEA R128, P5, R17, R176, 0x1 ;  /* 0x000000b011807211 */ /* 0x000fe400078a08ff */
[----:B------:R-:W-:Y:S02]  /*90a0*/  LOP3.LUT R158, R0, 0x40, RZ, 0x3c, !PT ;  /* 0x00000040009e7812 */ /* 0x000fe400078e3cff */
[----:B------:R-:W-:Y:S02]  /*90b0*/  LEA.HI.X.SX32 R125, R125, R178, 0x1, P4 ;  /* 0x000000b27d7d7211 */ /* 0x000fe400020f0eff */
[----:B------:R-:W-:Y:S01]  /*90c0*/  LEA R130, P4, R19, R176, 0x1 ;  /* 0x000000b013827211 */ /* 0x000fe200078808ff */
[----:B------:R-:W1:Y:S01]  /*90d0*/  LDS.128 R12, [R158+UR6] ;  /* 0x000000069e0c7984 */ /* 0x000e620008000c00 */
[----:B------:R-:W-:-:S02]  /*90e0*/  LEA.HI.X.SX32 R127, R127, R178, 0x1, P6 ;  /* 0x000000b27f7f7211 */ /* 0x000fc400030f0eff */
[----:B------:R-:W-:Y:S01]  /*90f0*/  LEA.HI.X.SX32 R129, R17, R178, 0x1, P5 ;  /* 0x000000b211817211 */ /* 0x000fe200028f0eff */
[----:B------:R-:W-:Y:S01]  /*9100*/  LDS.128 R36, [R158+UR6+0xc00] ;  /* 0x000c00069e247984 */ /* 0x000fe20008000c00 */
[-C--:B------:R-:W-:Y:S02]  /*9110*/  LEA R132, P6, R21, R176.reuse, 0x1 ;  /* 0x000000b015847211 */ /* 0x080fe400078c08ff */
[----:B------:R-:W-:Y:S02]  /*9120*/  LEA R134, P5, R23, R176, 0x1 ;  /* 0x000000b017867211 */ /* 0x000fe400078a08ff */
[----:B------:R-:W-:Y:S02]  /*9130*/  LOP3.LUT R29, R29, 0x70, RZ, 0xc0, !PT ;  /* 0x000000701d1d7812 */ /* 0x000fe400078ec0ff */
[-C--:B------:R-:W-:Y:S02]  /*9140*/  LEA.HI.X.SX32 R131, R19, R178.reuse, 0x1, P4 ;  /* 0x000000b213837211 */ /* 0x080fe400020f0eff */
[-C--:B------:R-:W-:Y:S01]  /*9150*/  LEA.HI.X.SX32 R133, R21, R178.reuse, 0x1, P6 ;  /* 0x000000b215857211 */ /* 0x080fe200030f0eff */
[----:B------:R2:W3:Y:S01]  /*9160*/  LDS.128 R16, [R0+UR6+0x400] ;  /* 0x0004000600107984 */ /* 0x0004e20008000c00 */
[----:B------:R-:W-:Y:S01]  /*9170*/  LEA.HI.X.SX32 R135, R23, R178, 0x1, P5 ;  /* 0x000000b217877211 */ /* 0x000fe200028f0eff */
[----:B------:R-:W-:Y:S01]  /*9180*/  VIADD R177, R29, UR6 ;  /* 0x000000061db17c36 */ /* 0x000fe20008000000 */
[----:B------:R-:W-:Y:S01]  /*9190*/  FSETP.NEU.AND P1, PT, R30, RZ, PT ;  /* 0x000000ff1e00720b */ /* 0x000fe20003f2d000 */
[----:B------:R-:W4:Y:S01]  /*91a0*/  LDS.128 R20, [R158+UR6+0x400] ;  /* 0x000400069e147984 */ /* 0x000f220008000c00 */
[----:B------:R-:W-:-:S02]  /*91b0*/  LEA R174, R28, R175, 0x2 ;  /* 0x000000af1cae7211 */ /* 0x000fc400078e10ff */
[-C--:B------:R-:W-:Y:S01]  /*91c0*/  LEA R136, P4, R137, R176.reuse, 0x1 ;  /* 0x000000b089887211 */ /* 0x080fe200078808ff */
[----:B------:R-:W5:Y:S01]  /*91d0*/  LDS.128 R28, [R158+UR6+0x800] ;  /* 0x000800069e1c7984 */ /* 0x000f620008000c00 */
[-C--:B------:R-:W-:Y:S02]  /*91e0*/  LEA R138, P6, R139, R176.reuse, 0x1 ;  /* 0x000000b08b8a7211 */ /* 0x080fe400078c08ff */
[----:B------:R-:W-:Y:S01]  /*91f0*/  LEA R140, P5, R141, R176, 0x1 ;  /* 0x000000b08d8c7211 */ /* 0x000fe200078a08ff */
[----:B0-----:R0:W-:Y:S01]  /*9200*/  STG.E.U16 desc[UR12][R42.64], R8 ;  /* 0x000000082a007986 */ /* 0x0011e2000c10150c */
[----:B------:R-:W-:Y:S02]  /*9210*/  LEA.HI.X.SX32 R137, R137, R178, 0x1, P4 ;  /* 0x000000b289897211 */ /* 0x000fe400020f0eff */
[----:B------:R-:W-:Y:S02]  /*9220*/  LEA R142, P4, R143, R176, 0x1 ;  /* 0x000000b08f8e7211 */ /* 0x000fe400078808ff */
[----:B------:R-:W-:-:S02]  /*9230*/  LEA.HI.X.SX32 R139, R139, R178, 0x1, P6 ;  /* 0x000000b28b8b7211 */ /* 0x000fc400030f0eff */
[----:B------:R-:W-:Y:S02]  /*9240*/  LEA R144, P6, R145, R176, 0x1 ;  /* 0x000000b091907211 */ /* 0x000fe400078c08ff */
[----:B------:R-:W-:Y:S02]  /*9250*/  LEA.HI.X.SX32 R141, R141, R178, 0x1, P5 ;  /* 0x000000b28d8d7211 */ /* 0x000fe400028f0eff */
[----:B------:R-:W-:Y:S02]  /*9260*/  LEA R146, P5, R147, R176, 0x1 ;  /* 0x000000b093927211 */ /* 0x000fe400078a08ff */
[----:B------:R-:W-:Y:S01]  /*9270*/  LEA.HI.X.SX32 R143, R143, R178, 0x1, P4 ;  /* 0x000000b28f8f7211 */ /* 0x000fe200020f0eff */
[----:B-1----:R-:W-:Y:S01]  /*9280*/  STG.E.U16 desc[UR12][R40.64], R12 ;  /* 0x0000000c28007986 */ /* 0x002fe2000c10150c */
[----:B------:R-:W-:Y:S02]  /*9290*/  LEA R148, P4, R149, R176, 0x1 ;  /* 0x000000b095947211 */ /* 0x000fe400078808ff */
[----:B------:R-:W-:-:S02]  /*92a0*/  LEA.HI.X.SX32 R145, R145, R178, 0x1, P6 ;  /* 0x000000b291917211 */ /* 0x000fc400030f0eff */
[----:B------:R-:W-:Y:S02]  /*92b0*/  LEA R150, P6, R151, R176, 0x1 ;  /* 0x000000b097967211 */ /* 0x000fe400078c08ff */
[----:B------:R-:W-:Y:S02]  /*92c0*/  LEA.HI.X.SX32 R147, R147, R178, 0x1, P5 ;  /* 0x000000b293937211 */ /* 0x000fe400028f0eff */
[----:B--2---:R-:W-:Y:S02]  /*92d0*/  PRMT R0, R8, 0x7632, R0 ;  /* 0x0000763208007816 */ /* 0x004fe40000000000 */
[----:B------:R-:W-:Y:S02]  /*92e0*/  LEA R152, P5, R153, R176, 0x1 ;  /* 0x000000b099987211 */ /* 0x000fe400078a08ff */
[----:B------:R-:W-:Y:S01]  /*92f0*/  LEA.HI.X.SX32 R149, R149, R178, 0x1, P4 ;  /* 0x000000b295957211 */ /* 0x000fe200020f0eff */
[----:B---3--:R1:W-:Y:S01]  /*9300*/  STG.E.U16 desc[UR12][R6.64], R16 ;  /* 0x0000001006007986 */ /* 0x0083e2000c10150c */
[----:B------:R-:W-:-:S02]  /*9310*/  LEA R154, P4, R155, R176, 0x1 ;  /* 0x000000b09b9a7211 */ /* 0x000fc400078808ff */
[----:B------:R-:W-:Y:S01]  /*9320*/  LEA.HI.X.SX32 R151, R151, R178, 0x1, P6 ;  /* 0x000000b297977211 */ /* 0x000fe200030f0eff */
[----:B----4-:R-:W-:Y:S01]  /*9330*/  STG.E.U16 desc[UR12][R44.64], R20 ;  /* 0x000000142c007986 */ /* 0x010fe2000c10150c */
[----:B0-----:R-:W-:Y:S02]  /*9340*/  PRMT R8, R16, 0x7632, R8 ;  /* 0x0000763210087816 */ /* 0x001fe40000000008 */
[----:B------:R-:W-:Y:S01]  /*9350*/  LEA R156, P6, R157, R176, 0x1 ;  /* 0x000000b09d9c7211 */ /* 0x000fe200078c08ff */
[----:B------:R0:W-:Y:S01]  /*9360*/  STG.E.U16 desc[UR12][R46.64], R24 ;  /* 0x000000182e007986 */ /* 0x0001e2000c10150c */
[----:B------:R-:W-:Y:S02]  /*9370*/  LEA.HI.X.SX32 R153, R153, R178, 0x1, P5 ;  /* 0x000000b299997211 */ /* 0x000fe400028f0eff */
[----:B------:R-:W-:Y:S01]  /*9380*/  LEA R160, P5, R159, R176, 0x1 ;  /* 0x000000b09fa07211 */ /* 0x000fe200078a08ff */
[----:B-----5:R2:W-:Y:S01]  /*9390*/  STG.E.U16 desc[UR12][R82.64], R28 ;  /* 0x0000001c52007986 */ /* 0x0205e2000c10150c */
[----:B-1----:R-:W-:-:S02]  /*93a0*/  PRMT R7, R12, 0x7632, R7 ;  /* 0x000076320c077816 */ /* 0x002fc40000000007 */
[----:B------:R-:W-:Y:S01]  /*93b0*/  PRMT R6, R20, 0x7632, R6 ;  /* 0x0000763214067816 */ /* 0x000fe20000000006 */
[----:B------:R1:W-:Y:S01]  /*93c0*/  STG.E.U16 desc[UR12][R52.64], R32 ;  /* 0x0000002034007986 */ /* 0x0003e2000c10150c */
[----:B------:R-:W-:Y:S02]  /*93d0*/  LEA.HI.X.SX32 R155, R155, R178, 0x1, P4 ;  /* 0x000000b29b9b7211 */ /* 0x000fe400020f0eff */
[----:B------:R-:W-:Y:S01]  /*93e0*/  LEA R162, P4, R163, R176, 0x1 ;  /* 0x000000b0a3a27211 */ /* 0x000fe200078808ff */
[----:B------:R3:W-:Y:S01]  /*93f0*/  STG.E.U16 desc[UR12][R54.64], R36 ;  /* 0x0000002436007986 */ /* 0x0007e2000c10150c */
[----:B0-----:R-:W-:Y:S02]  /*9400*/  PRMT R24, R24, 0x7632, R24 ;  /* 0x0000763218187816 */ /* 0x001fe40000000018 */
[----:B------:R-:W-:Y:S01]  /*9410*/  LEA.HI.X.SX32 R157, R157, R178, 0x1, P6 ;  /* 0x000000b29d9d7211 */ /* 0x000fe200030f0eff */
[----:B------:R-:W-:Y:S01]  /*9420*/  STG.E.U16 desc[UR12][R56.64], R0 ;  /* 0x0000000038007986 */ /* 0x000fe2000c10150c */
[----:B--2---:R-:W-:-:S02]  /*9430*/  PRMT R28, R28, 0x7632, R28 ;  /* 0x000076321c1c7816 */ /* 0x004fc4000000001c */
[----:B------:R-:W-:Y:S01]  /*9440*/  LEA R166, P6, R165, R176, 0x1 ;  /* 0x000000b0a5a67211 */ /* 0x000fe200078c08ff */
[----:B------:R-:W-:Y:S01]  /*9450*/  STG.E.U16 desc[UR12][R58.64], R7 ;  /* 0x000000073a007986 */ /* 0x000fe2000c10150c */
[----:B-1----:R-:W-:Y:S02]  /*9460*/  PRMT R32, R32, 0x7632, R32 ;  /* 0x0000763220207816 */ /* 0x002fe40000000020 */
[----:B------:R-:W-:Y:S01]  /*9470*/  LEA.HI.X.SX32 R161, R159, R178, 0x1, P5 ;  /* 0x000000b29fa17211 */ /* 0x000fe200028f0eff */
[----:B------:R-:W-:Y:S01]  /*9480*/  STG.E.U16 desc[UR12][R60.64], R8 ;  /* 0x000000083c007986 */ /* 0x000fe2000c10150c */
[----:B---3--:R-:W-:Y:S02]  /*9490*/  PRMT R36, R36, 0x7632, R36 ;  /* 0x0000763224247816 */ /* 0x008fe40000000024 */
[----:B------:R-:W-:Y:S01]  /*94a0*/  LEA R164, P5, R169, R176, 0x1 ;  /* 0x000000b0a9a47211 */ /* 0x000fe200078a08ff */
[----:B------:R0:W-:Y:S01]  /*94b0*/  STG.E.U16 desc[UR12][R62.64], R6 ;  /* 0x000000063e007986 */ /* 0x0001e2000c10150c */
[----:B------:R-:W-:-:S02]  /*94c0*/  LEA.HI.X.SX32 R163, R163, R178, 0x1, P4 ;  /* 0x000000b2a3a37211 */ /* 0x000fc400020f0eff */
[----:B------:R-:W-:Y:S01]  /*94d0*/  LEA R168, P4, R171, R176, 0x1 ;  /* 0x000000b0aba87211 */ /* 0x000fe200078808ff */
[----:B------:R1:W-:Y:S01]  /*94e0*/  STG.E.U16 desc[UR12][R64.64], R24 ;  /* 0x0000001840007986 */ /* 0x0003e2000c10150c */
[----:B------:R-:W-:Y:S02]  /*94f0*/  LEA.HI.X.SX32 R167, R165, R178, 0x1, P6 ;  /* 0x000000b2a5a77211 */ /* 0x000fe400030f0eff */
[----:B------:R-:W-:Y:S01]  /*9500*/  LEA R170, P6, R173, R176, 0x1 ;  /* 0x000000b0adaa7211 */ /* 0x000fe200078c08ff */
[----:B------:R-:W-:Y:S01]  /*9510*/  STG.E.U16 desc[UR12][R66.64], R28 ;  /* 0x0000001c42007986 */ /* 0x000fe2000c10150c */
[-C--:B------:R-:W-:Y:S02]  /*9520*/  LEA.HI.X.SX32 R165, R169, R178.reuse, 0x1, P5 ;  /* 0x000000b2a9a57211 */ /* 0x080fe400028f0eff */
[----:B------:R-:W-:Y:S01]  /*9530*/  LEA.HI.X.SX32 R169, R171, R178, 0x1, P4 ;  /* 0x000000b2aba97211 */ /* 0x000fe200020f0eff */
[----:B------:R-:W-:Y:S01]  /*9540*/  STG.E.U16 desc[UR12][R76.64], R32 ;  /* 0x000000204c007986 */ /* 0x000fe2000c10150c */
[----:B------:R-:W-:-:S02]  /*9550*/  PRMT R44, R9, 0x7632, R44 ;  /* 0x00007632092c7816 */ /* 0x000fc4000000002c */
[----:B------:R-:W-:Y:S01]  /*9560*/  LEA.HI.X.SX32 R171, R173, R178, 0x1, P6 ;  /* 0x000000b2adab7211 */ /* 0x000fe200030f0eff */
[----:B------:R-:W-:Y:S01]  /*9570*/  STG.E.U16 desc[UR12][R74.64], R36 ;  /* 0x000000244a007986 */ /* 0x000fe2000c10150c */
[----:B------:R-:W-:Y:S02]  /*9580*/  PRMT R46, R13, 0x7632, R46 ;  /* 0x000076320d2e7816 */ /* 0x000fe4000000002e */
[----:B------:R-:W-:Y:S01]  /*9590*/  FSETP.NEU.AND P6, PT, R48, RZ, PT ;  /* 0x000000ff3000720b */ /* 0x000fe20003fcd000 */
[----:B------:R-:W-:Y:S01]  /*95a0*/  STG.E.U16 desc[UR12][R70.64], R9 ;  /* 0x0000000946007986 */ /* 0x000fe2000c10150c */
[----:B------:R-:W-:Y:S02]  /*95b0*/  PRMT R47, R17, 0x7632, R47 ;  /* 0x00007632112f7816 */ /* 0x000fe4000000002f */
[----:B------:R-:W-:Y:S01]  /*95c0*/  PRMT R48, R21, 0x7632, R48 ;  /* 0x0000763215307816 */ /* 0x000fe20000000030 */
[----:B------:R2:W-:Y:S01]  /*95d0*/  STG.E.U16 desc[UR12][R68.64], R13 ;  /* 0x0000000d44007986 */ /* 0x0005e2000c10150c */
[----:B------:R-:W-:-:S02]  /*95e0*/  LEA.HI R177, R50, R177, RZ, 0x1f ;  /* 0x000000b132b17211 */ /* 0x000fc400078ff8ff */
[----:B------:R-:W-:Y:S01]  /*95f0*/  PRMT R50, R29, 0x7632, R50 ;  /* 0x000076321d327816 */ /* 0x000fe20000000032 */
[----:B------:R-:W-:Y:S01]  /*9600*/  STG.E.U16 desc[UR12][R72.64], R17 ;  /* 0x0000001148007986 */ /* 0x000fe2000c10150c */
[----:B------:R-:W-:Y:S02]  /*9610*/  PRMT R51, R33, 0x7632, R51 ;  /* 0x0000763221337816 */ /* 0x000fe40000000033 */
[----:B------:R-:W-:Y:S01]  /*9620*/  PRMT R52, R37, 0x7632, R52 ;  /* 0x0000763225347816 */ /* 0x000fe20000000034 */
[----:B------:R-:W-:Y:S01]  /*9630*/  STG.E.U16 desc[UR12][R78.64], R21 ;  /* 0x000000154e007986 */ /* 0x000fe2000c10150c */
[----:B0-----:R-:W-:Y:S02]  /*9640*/  PRMT R63, R10, 0x7632, R63 ;  /* 0x000076320a3f7816 */ /* 0x001fe4000000003f */
[----:B-1----:R-:W-:Y:S01]  /*9650*/  PRMT R64, R14, 0x7632, R64 ;  /* 0x000076320e407816 */ /* 0x002fe20000000040 */
[----:B------:R0:W-:Y:S01]  /*9660*/  STG.E.U16 desc[UR12][R84.64], R25 ;  /* 0x0000001954007986 */ /* 0x0001e2000c10150c */
[----:B------:R-:W-:Y:S01]  /*9670*/  PRMT R65, R18, 0x7632, R65 ;  /* 0x0000763212417816 */ /* 0x000fe20000000041 */
[----:B--2---:R-:W1:Y:S01]  /*9680*/  LDC.64 R12, c[0x0][0x230] ;  /* 0x00008c00ff0c7b82 */ /* 0x004e620000000a00 */
[----:B------:R-:W-:Y:S01]  /*9690*/  PRMT R66, R22, 0x7632, R66 ;  /* 0x0000763216427816 */ /* 0x000fe20000000042 */
[----:B------:R-:W-:Y:S01]  /*96a0*/  STG.E.U16 desc[UR12][R86.64], R29 ;  /* 0x0000001d56007986 */ /* 0x000fe2000c10150c */
[----:B------:R-:W-:-:S02]  /*96b0*/  PRMT R67, R26, 0x7632, R67 ;  /* 0x000076321a437816 */ /* 0x000fc40000000043 */
[----:B------:R-:W-:Y:S01]  /*96c0*/  PRMT R68, R30, 0x7632, R68 ;  /* 0x000076321e447816 */ /* 0x000fe20000000044 */
[----:B------:R-:W-:Y:S01]  /*96d0*/  STG.E.U16 desc[UR12][R90.64], R33 ;  /* 0x000000215a007986 */ /* 0x000fe2000c10150c */
[----:B------:R-:W-:Y:S02]  /*96e0*/  PRMT R69, R34, 0x7632, R69 ;  /* 0x0000763222457816 */ /* 0x000fe40000000045 */
[----:B------:R-:W-:Y:S01]  /*96f0*/  PRMT R70, R38, 0x7632, R70 ;  /* 0x0000763226467816 */ /* 0x000fe20000000046 */
[----:B------:R2:W-:Y:S01]  /*9700*/  STG.E.U16 desc[UR12][R80.64], R37 ;  /* 0x0000002550007986 */ /* 0x0005e2000c10150c */
[----:B0-----:R-:W-:Y:S02]  /*9710*/  PRMT R25, R25, 0x7632, R25 ;  /* 0x0000763219197816 */ /* 0x001fe40000000019 */
[----:B------:R-:W-:Y:S01]  /*9720*/  LEA R172, P5, R175, R176, 0x1 ;  /* 0x000000b0afac7211 */ /* 0x000fe200078a08ff */
[----:B------:R-:W-:Y:S01]  /*9730*/  STG.E.U16 desc[UR12][R88.64], R44 ;  /* 0x0000002c58007986 */ /* 0x000fe2000c10150c */
[----:B------:R-:W-:-:S02]  /*9740*/  PRMT R83, R19, 0x7632, R83 ;  /* 0x0000763213537816 */ /* 0x000fc40000000053 */
[----:B------:R-:W-:Y:S01]  /*9750*/  LEA R158, P4, R174, R176, 0x1 ;  /* 0x000000b0ae9e7211 */ /* 0x000fe200078808ff */
[----:B------:R-:W-:Y:S01]  /*9760*/  STG.E.U16 desc[UR12][R92.64], R46 ;  /* 0x0000002e5c007986 */ /* 0x000fe2000c10150c */
[----:B------:R-:W-:Y:S02]  /*9770*/  PRMT R82, R23, 0x7632, R82 ;  /* 0x0000763217527816 */ /* 0x000fe40000000052 */
[----:B------:R-:W-:Y:S01]  /*9780*/  PRMT R84, R27, 0x7632, R84 ;  /* 0x000076321b547816 */ /* 0x000fe20000000054 */
[----:B------:R-:W-:Y:S01]  /*9790*/  STG.E.U16 desc[UR12][R94.64], R47 ;  /* 0x0000002f5e007986 */ /* 0x000fe2000c10150c */
[----:B--2---:R-:W-:Y:S02]  /*97a0*/  PRMT R80, R11, 0x7632, R80 ;  /* 0x000076320b507816 */ /* 0x004fe40000000050 */
[----:B------:R-:W-:Y:S01]  /*97b0*/  PRMT R81, R15, 0x7632, R81 ;  /* 0x000076320f517816 */ /* 0x000fe20000000051 */
[----:B------:R-:W-:Y:S01]  /*97c0*/  STG.E.U16 desc[UR12][R96.64], R48 ;  /* 0x0000003060007986 */ /* 0x000fe2000c10150c */
[----:B------:R-:W-:-:S02]  /*97d0*/  PRMT R85, R31, 0x7632, R85 ;  /* 0x000076321f557816 */ /* 0x000fc40000000055 */
[-C--:B------:R-:W-:Y:S01]  /*97e0*/  LEA.HI.X.SX32 R173, R175, R178.reuse, 0x1, P5 ;  /* 0x000000b2afad7211 */ /* 0x080fe200028f0eff */
[----:B------:R-:W-:Y:S01]  /*97f0*/  STG.E.U16 desc[UR12][R98.64], R25 ;  /* 0x0000001962007986 */ /* 0x000fe2000c10150c */
[----:B------:R-:W-:Y:S02]  /*9800*/  PRMT R86, R35, 0x7632, R86 ;  /* 0x0000763223567816 */ /* 0x000fe40000000056 */
[----:B------:R-:W-:Y:S01]  /*9810*/  LEA.HI.X.SX32 R159, R174, R178, 0x1, P4 ;  /* 0x000000b2ae9f7211 */ /* 0x000fe200020f0eff */
[----:B------:R-:W-:Y:S01]  /*9820*/  STG.E.U16 desc[UR12][R100.64], R50 ;  /* 0x0000003264007986 */ /* 0x000fe2000c10150c */
[----:B------:R-:W-:Y:S02]  /*9830*/  PRMT R79, R39, 0x7632, R79 ;  /* 0x00007632274f7816 */ /* 0x000fe4000000004f */
[----:B------:R-:W-:Y:S01]  /*9840*/  FSEL R9, R112, -INF , P3 ;  /* 0xff80000070097808 */ /* 0x000fe20001800000 */
[----:B------:R-:W-:Y:S01]  /*9850*/  STG.E.U16 desc[UR12][R102.64], R51 ;  /* 0x0000003366007986 */ /* 0x000fe2000c10150c */
[----:B------:R-:W-:-:S02]  /*9860*/  FSEL R0, R113, -INF , P2 ;  /* 0xff80000071007808 */ /* 0x000fc40001000000 */
[----:B------:R-:W-:Y:S01]  /*9870*/  FSEL R7, R114, -INF , P1 ;  /* 0xff80000072077808 */ /* 0x000fe20000800000 */
[----:B------:R-:W-:Y:S01]  /*9880*/  STG.E.U16 desc[UR12][R104.64], R52 ;  /* 0x0000003468007986 */ /* 0x000fe2000c10150c */
[----:B------:R-:W-:Y:S01]  /*9890*/  FSEL R6, R115, -INF , P6 ;  /* 0xff80000073067808 */ /* 0x000fe20003000000 */
[----:B------:R-:W-:Y:S01]  /*98a0*/  FFMA R8, R9, 0.69314718246459960938, R2 ;  /* 0x3f31721809087823 */ /* 0x000fe20000000002 */
[----:B------:R-:W-:Y:S01]  /*98b0*/  FFMA R9, R0, 0.69314718246459960938, R3 ;  /* 0x3f31721800097823 */ /* 0x000fe20000000003 */
[----:B------:R0:W-:Y:S01]  /*98c0*/  STG.E.U16 desc[UR12][R106.64], R10 ;  /* 0x0000000a6a007986 */ /* 0x0001e2000c10150c */
[C---:B------:R-:W-:Y:S01]  /*98d0*/  SHF.L.U32 R3, R184.reuse, 0x2, RZ ;  /* 0x00000002b8037819 */ /* 0x040fe200000006ff */
[----:B------:R-:W-:Y:S02]  /*98e0*/  IMAD.HI R0, R184, 0x4, RZ ;  /* 0x00000004b8007827 */ /* 0x000fe400078e02ff */
[----:B------:R-:W-:Y:S01]  /*98f0*/  STG.E.U16 desc[UR12][R108.64], R14 ;  /* 0x0000000e6c007986 */ /* 0x000fe2000c10150c */
[----:B-1----:R-:W-:-:S03]  /*9900*/  IADD3 R2, P1, P2, R3, UR7, R12 ;  /* 0x0000000703027c10 */ /* 0x002fc6000fa3e00c */
[----:B------:R-:W-:Y:S01]  /*9910*/  STG.E.U16 desc[UR12][R110.64], R18 ;  /* 0x000000126e007986 */ /* 0x000fe2000c10150c */
[----:B------:R-:W-:-:S03]  /*9920*/  IADD3.X R3, R0, UR5, R13, P1, P2 ;  /* 0x0000000500037c10 */ /* 0x000fc60008fe440d */
[----:B------:R-:W-:Y:S01]  /*9930*/  STG.E.U16 desc[UR12][R116.64], R22 ;  /* 0x0000001674007986 */ /* 0x000fe2000c10150c */
[----:B0-----:R-:W-:-:S03]  /*9940*/  FFMA R10, R7, 0.69314718246459960938, R4 ;  /* 0x3f317218070a7823 */ /* 0x001fc60000000004 */
[----:B------:R-:W-:Y:S04]  /*9950*/  STG.E.U16 desc[UR12][R118.64], R26 ;  /* 0x0000001a76007986 */ /* 0x000fe8000c10150c */
        /* <DEDUP_REMOVED lines=11> */
[----:B------:R0:W-:Y:S04]  /*9a10*/  STG.E.U16 desc[UR12][R142.64], R11 ;  /* 0x0000000b8e007986 */ /* 0x0001e8000c10150c */
[----:B------:R1:W-:Y:S04]  /*9a20*/  STG.E.U16 desc[UR12][R144.64], R15 ;  /* 0x0000000f90007986 */ /* 0x0003e8000c10150c */
[----:B------:R1:W-:Y:S04]  /*9a30*/  STG.E.U16 desc[UR12][R146.64], R19 ;  /* 0x0000001392007986 */ /* 0x0003e8000c10150c */
[----:B------:R1:W-:Y:S01]  /*9a40*/  STG.E.U16 desc[UR12][R148.64], R23 ;  /* 0x0000001794007986 */ /* 0x0003e2000c10150c */
[----:B0-----:R-:W-:-:S03]  /*9a50*/  FFMA R11, R6, 0.69314718246459960938, R5 ;  /* 0x3f317218060b7823 */ /* 0x001fc60000000005 */
[----:B------:R1:W-:Y:S04]  /*9a60*/  STG.E.U16 desc[UR12][R150.64], R27 ;  /* 0x0000001b96007986 */ /* 0x0003e8000c10150c */
        /* <DEDUP_REMOVED lines=10> */
[----:B------:R1:W-:Y:S01]  /*9b10*/  STG.E.U16 desc[UR12][R158.64], R79 ;  /* 0x0000004f9e007986 */ /* 0x0003e2000c10150c */
[----:B------:R-:W-:Y:S06]  /*9b20*/  BAR.SYNC.DEFER_BLOCKING 0x0 ;  /* 0x0000000000007b1d */ /* 0x000fec0000010000 */
[----:B------:R1:W-:Y:S02]  /*9b30*/  STS.128 [R49+UR6], R8 ;  /* 0x0000000831007988 */ /* 0x0003e40008000c06 */
[----:B------:R-:W-:Y:S06]  /*9b40*/  BAR.SYNC.DEFER_BLOCKING 0x0 ;  /* 0x0000000000007b1d */ /* 0x000fec0000010000 */
[----:B------:R-:W-:Y:S05]  /*9b50*/  @P0 EXIT ;  /* 0x000000000000094d */ /* 0x000fea0003800000 */
[----:B------:R-:W0:Y:S04]  /*9b60*/  LDS R177, [R177] ;  /* 0x00000000b1b17984 */ /* 0x000e280000000800 */
[----:B0-----:R-:W-:Y:S01]  /*9b70*/  STG.E desc[UR12][R2.64], R177 ;  /* 0x000000b102007986 */ /* 0x001fe2000c10190c */
[----:B------:R-:W-:Y:S05]  /*9b80*/  EXIT ;  /* 0x000000000000794d */ /* 0x000fea0003800000 */
.L_x_2:
[----:B------:R-:W-:-:S00]  /*9b90*/  BRA `(.L_x_2) ;  /* 0xfffffffc00fc7947 */ /* 0x000fc0000383ffff */
[----:B------:R-:W-:-:S00]  /*9ba0*/  NOP ;  /* 0x0000000000007918 */ /* 0x000fc00000000000 */
        /* <DEDUP_REMOVED lines=13> */
.L_x_3:


//--------------------- .nv.global.init           --------------------------
	.section	.nv.global.init,"aw",@progbits
.nv.global.init:
	.type		_$_str,@object
	.size		_$_str,(.L_0 - _$_str)
_$_str:
        /*0000*/ 	.byte	0x5f, 0x5f, 0x43, 0x55, 0x44, 0x41, 0x5f, 0x46, 0x54, 0x5a, 0x00
.L_0:


//--------------------- .nv.shared.attn_fwd       --------------------------
	.section	.nv.shared.attn_fwd,"aw",@nobits
	.sectionflags	@""
	.align	16
	.zero		1024


//--------------------- .nv.shared.reserved.0     --------------------------
	.section	.nv.shared.reserved.0,"aw",@nobits
	.weak		__nv_reservedSMEM_offset_0_alias
	.size		__nv_reservedSMEM_offset_0_alias, 0, 0
	.other		__nv_reservedSMEM_offset_0_alias,@"STO_CUDA_RESERVED_SHARED STV_DEFAULT"
__nv_reservedSMEM_offset_0_alias:
	.zero		0


//--------------------- .nv.constant0.attn_fwd    --------------------------
	.section	.nv.constant0.attn_fwd,"a",@progbits
	.sectionflags	@""
	.align	4
.nv.constant0.attn_fwd:
	.zero		664


//--------------------- SYMBOLS --------------------------

	.type		.nv.reservedSmem.offset0,@object
	.size		.nv.reservedSmem.offset0,0x4
